//
// Generated by NVIDIA NVVM Compiler
//
// Compiler Build ID: CL-36424714
// Cuda compilation tools, release 13.0, V13.0.88
// Based on NVVM 20.0.0
//

.version 9.0
.target sm_100
.address_size 64

	// .globl	_Z15evaluate_boardsP10BoardStatePbi

.visible .entry _Z15evaluate_boardsP10BoardStatePbi(
	.param .u64 .ptr .align 1 _Z15evaluate_boardsP10BoardStatePbi_param_0,
	.param .u64 .ptr .align 1 _Z15evaluate_boardsP10BoardStatePbi_param_1,
	.param .u32 _Z15evaluate_boardsP10BoardStatePbi_param_2
)
{
	.reg .pred 	%p<28>;
	.reg .b16 	%rs<16>;
	.reg .b32 	%r<45>;
	.reg .b64 	%rd<13>;

	ld.param.u64 	%rd3, [_Z15evaluate_boardsP10BoardStatePbi_param_0];
	ld.param.u64 	%rd4, [_Z15evaluate_boardsP10BoardStatePbi_param_1];
	ld.param.u32 	%r15, [_Z15evaluate_boardsP10BoardStatePbi_param_2];
	mov.u32 	%r16, %ctaid.x;
	mov.u32 	%r17, %ntid.x;
	mov.u32 	%r18, %tid.x;
	mad.lo.s32 	%r1, %r16, %r17, %r18;
	setp.ge.s32 	%p1, %r1, %r15;
	@%p1 bra 	$L__BB0_18;
	cvta.to.global.u64 	%rd5, %rd3;
	mul.wide.s32 	%rd6, %r1, 40;
	add.s64 	%rd1, %rd5, %rd6;
	ld.global.u32 	%r2, [%rd1+36];
	setp.lt.s32 	%p2, %r2, 1;
	mov.b16 	%rs3, 1;
	mov.u16 	%rs15, %rs3;
	@%p2 bra 	$L__BB0_17;
	mov.b32 	%r42, 0;
$L__BB0_3:
	mov.u32 	%r44, %r42;
	add.s32 	%r42, %r44, 1;
	setp.ge.s32 	%p3, %r42, %r2;
	mov.u16 	%rs15, %rs3;
	@%p3 bra 	$L__BB0_17;
	cvt.u64.u32 	%rd7, %r44;
	add.s64 	%rd2, %rd1, %rd7;
	ld.global.u8 	%rs1, [%rd2+24];
	cvt.u32.u16 	%r20, %rs1;
	cvt.s32.s8 	%r21, %r20;
	ld.global.u32 	%r5, [%rd1+4];
	div.s32 	%r6, %r21, %r5;
	mul.lo.s32 	%r22, %r6, %r5;
	sub.s32 	%r7, %r21, %r22;
	mov.u32 	%r43, %r42;
$L__BB0_5:
	mov.u32 	%r9, %r44;
	mov.u32 	%r44, %r43;
	cvt.u64.u32 	%rd8, %r9;
	add.s64 	%rd9, %rd1, %rd8;
	ld.global.u8 	%rs6, [%rd9+25];
	cvt.u32.u16 	%r23, %rs6;
	cvt.s32.s8 	%r24, %r23;
	div.s32 	%r10, %r24, %r5;
	mul.lo.s32 	%r25, %r10, %r5;
	sub.s32 	%r11, %r24, %r25;
	setp.eq.s16 	%p4, %rs1, %rs6;
	mov.b16 	%rs15, 0;
	@%p4 bra 	$L__BB0_17;
	ld.global.u8 	%rs8, [%rd2+16];
	setp.gt.s16 	%p5, %rs8, 1;
	@%p5 bra 	$L__BB0_11;
	setp.eq.s16 	%p8, %rs8, 0;
	@%p8 bra 	$L__BB0_16;
	setp.eq.s16 	%p9, %rs8, 1;
	@%p9 bra 	$L__BB0_9;
	bra.uni 	$L__BB0_15;
$L__BB0_9:
	setp.eq.s32 	%p17, %r10, %r6;
	setp.eq.s32 	%p18, %r11, %r7;
	or.pred  	%p19, %p17, %p18;
	@%p19 bra 	$L__BB0_17;
	sub.s32 	%r33, %r10, %r6;
	abs.s32 	%r34, %r33;
	sub.s32 	%r35, %r11, %r7;
	abs.s32 	%r36, %r35;
	setp.eq.s32 	%p20, %r34, %r36;
	@%p20 bra 	$L__BB0_17;
	bra.uni 	$L__BB0_15;
$L__BB0_11:
	setp.eq.s16 	%p6, %rs8, 2;
	@%p6 bra 	$L__BB0_19;
	setp.eq.s16 	%p7, %rs8, 3;
	@%p7 bra 	$L__BB0_13;
	bra.uni 	$L__BB0_15;
$L__BB0_13:
	sub.s32 	%r26, %r10, %r6;
	abs.s32 	%r12, %r26;
	sub.s32 	%r27, %r11, %r7;
	abs.s32 	%r28, %r27;
	setp.eq.s32 	%p10, %r12, 2;
	setp.eq.s32 	%p11, %r28, 1;
	and.pred  	%p12, %p10, %p11;
	@%p12 bra 	$L__BB0_17;
	setp.eq.s32 	%p13, %r12, 1;
	setp.eq.s32 	%p14, %r28, 2;
	and.pred  	%p15, %p13, %p14;
	@%p15 bra 	$L__BB0_17;
$L__BB0_15:
	add.s32 	%r43, %r44, 1;
	setp.lt.s32 	%p27, %r43, %r2;
	@%p27 bra 	$L__BB0_5;
	bra.uni 	$L__BB0_3;
$L__BB0_16:
	sub.s32 	%r37, %r10, %r6;
	abs.s32 	%r38, %r37;
	sub.s32 	%r39, %r11, %r7;
	abs.s32 	%r40, %r39;
	setp.lt.u32 	%p21, %r38, 2;
	setp.lt.u32 	%p22, %r40, 2;
	or.b32  	%r41, %r40, %r38;
	setp.ne.s32 	%p23, %r41, 0;
	and.pred  	%p24, %p22, %p23;
	and.pred  	%p26, %p21, %p24;
	@%p26 bra 	$L__BB0_17;
	bra.uni 	$L__BB0_15;
$L__BB0_17:
	cvt.s64.s32 	%rd10, %r1;
	cvta.to.global.u64 	%rd11, %rd4;
	add.s64 	%rd12, %rd11, %rd10;
	st.global.u8 	[%rd12], %rs15;
$L__BB0_18:
	ret;
$L__BB0_19:
	sub.s32 	%r29, %r10, %r6;
	abs.s32 	%r30, %r29;
	sub.s32 	%r31, %r11, %r7;
	abs.s32 	%r32, %r31;
	setp.eq.s32 	%p16, %r30, %r32;
	@%p16 bra 	$L__BB0_17;
	bra.uni 	$L__BB0_15;

}
	// .globl	_Z19generate_placementsP10BoardStatePiiS0_Pbi
.visible .entry _Z19generate_placementsP10BoardStatePiiS0_Pbi(
	.param .u64 .ptr .align 1 _Z19generate_placementsP10BoardStatePiiS0_Pbi_param_0,
	.param .u64 .ptr .align 1 _Z19generate_placementsP10BoardStatePiiS0_Pbi_param_1,
	.param .u32 _Z19generate_placementsP10BoardStatePiiS0_Pbi_param_2,
	.param .u64 .ptr .align 1 _Z19generate_placementsP10BoardStatePiiS0_Pbi_param_3,
	.param .u64 .ptr .align 1 _Z19generate_placementsP10BoardStatePiiS0_Pbi_param_4,
	.param .u32 _Z19generate_placementsP10BoardStatePiiS0_Pbi_param_5
)
{
	.reg .pred 	%p<28>;
	.reg .b16 	%rs<16>;
	.reg .b32 	%r<55>;
	.reg .b64 	%rd<23>;

	ld.param.u64 	%rd3, [_Z19generate_placementsP10BoardStatePiiS0_Pbi_param_0];
	ld.param.u64 	%rd4, [_Z19generate_placementsP10BoardStatePiiS0_Pbi_param_1];
	ld.param.u32 	%r15, [_Z19generate_placementsP10BoardStatePiiS0_Pbi_param_2];
	ld.param.u64 	%rd5, [_Z19generate_placementsP10BoardStatePiiS0_Pbi_param_3];
	ld.param.u64 	%rd6, [_Z19generate_placementsP10BoardStatePiiS0_Pbi_param_4];
	ld.param.u32 	%r14, [_Z19generate_placementsP10BoardStatePiiS0_Pbi_param_5];
	mov.u32 	%r16, %ctaid.x;
	mov.u32 	%r17, %ntid.x;
	mov.u32 	%r18, %tid.x;
	mad.lo.s32 	%r1, %r16, %r17, %r18;
	setp.ge.s32 	%p1, %r1, %r15;
	@%p1 bra 	$L__BB1_18;
	cvta.to.global.u64 	%rd7, %rd3;
	cvta.to.global.u64 	%rd8, %rd5;
	cvta.to.global.u64 	%rd9, %rd4;
	mul.wide.s32 	%rd10, %r1, 40;
	add.s64 	%rd1, %rd8, %rd10;
	ld.global.v2.u32 	{%r19, %r20}, [%rd7];
	ld.global.u64 	%rd11, [%rd7+8];
	ld.global.v2.b32 	{%r21, %r22}, [%rd7+16];
	ld.global.v2.b32 	{%r23, %r24}, [%rd7+24];
	ld.global.v2.u32 	{%r25, %r26}, [%rd7+32];
	st.global.v2.u32 	[%rd1], {%r19, %r20};
	st.global.u64 	[%rd1+8], %rd11;
	st.global.v2.b32 	[%rd1+16], {%r21, %r22};
	add.s64 	%rd12, %rd1, 24;
	st.global.v2.b32 	[%rd1+24], {%r23, %r24};
	st.global.v2.u32 	[%rd1+32], {%r25, %r26};
	mul.wide.s32 	%rd13, %r1, 4;
	add.s64 	%rd14, %rd9, %rd13;
	ld.global.u32 	%r27, [%rd14];
	cvt.s64.s32 	%rd15, %r14;
	add.s64 	%rd16, %rd12, %rd15;
	st.global.u8 	[%rd16], %r27;
	add.s32 	%r28, %r14, 1;
	st.global.u32 	[%rd1+36], %r28;
	setp.lt.s32 	%p2, %r14, 0;
	mov.b16 	%rs3, 1;
	mov.u16 	%rs15, %rs3;
	@%p2 bra 	$L__BB1_17;
	mov.b32 	%r52, 0;
$L__BB1_3:
	mov.u32 	%r54, %r52;
	add.s32 	%r52, %r54, 1;
	setp.ge.s32 	%p3, %r54, %r14;
	mov.u16 	%rs15, %rs3;
	@%p3 bra 	$L__BB1_17;
	cvt.u64.u32 	%rd17, %r54;
	add.s64 	%rd2, %rd1, %rd17;
	ld.global.u8 	%rs1, [%rd2+24];
	cvt.u32.u16 	%r30, %rs1;
	cvt.s32.s8 	%r31, %r30;
	ld.global.u32 	%r4, [%rd1+4];
	div.s32 	%r5, %r31, %r4;
	mul.lo.s32 	%r32, %r5, %r4;
	sub.s32 	%r6, %r31, %r32;
	mov.u32 	%r53, %r52;
$L__BB1_5:
	mov.u32 	%r8, %r54;
	mov.u32 	%r54, %r53;
	cvt.u64.u32 	%rd18, %r8;
	add.s64 	%rd19, %rd1, %rd18;
	ld.global.u8 	%rs6, [%rd19+25];
	cvt.u32.u16 	%r33, %rs6;
	cvt.s32.s8 	%r34, %r33;
	div.s32 	%r9, %r34, %r4;
	mul.lo.s32 	%r35, %r9, %r4;
	sub.s32 	%r10, %r34, %r35;
	setp.eq.s16 	%p4, %rs1, %rs6;
	mov.b16 	%rs15, 0;
	@%p4 bra 	$L__BB1_17;
	ld.global.u8 	%rs8, [%rd2+16];
	setp.gt.s16 	%p5, %rs8, 1;
	@%p5 bra 	$L__BB1_11;
	setp.eq.s16 	%p8, %rs8, 0;
	@%p8 bra 	$L__BB1_16;
	setp.eq.s16 	%p9, %rs8, 1;
	@%p9 bra 	$L__BB1_9;
	bra.uni 	$L__BB1_15;
$L__BB1_9:
	setp.eq.s32 	%p17, %r9, %r5;
	setp.eq.s32 	%p18, %r10, %r6;
	or.pred  	%p19, %p17, %p18;
	@%p19 bra 	$L__BB1_17;
	sub.s32 	%r43, %r9, %r5;
	abs.s32 	%r44, %r43;
	sub.s32 	%r45, %r10, %r6;
	abs.s32 	%r46, %r45;
	setp.eq.s32 	%p20, %r44, %r46;
	@%p20 bra 	$L__BB1_17;
	bra.uni 	$L__BB1_15;
$L__BB1_11:
	setp.eq.s16 	%p6, %rs8, 2;
	@%p6 bra 	$L__BB1_19;
	setp.eq.s16 	%p7, %rs8, 3;
	@%p7 bra 	$L__BB1_13;
	bra.uni 	$L__BB1_15;
$L__BB1_13:
	sub.s32 	%r36, %r9, %r5;
	abs.s32 	%r11, %r36;
	sub.s32 	%r37, %r10, %r6;
	abs.s32 	%r38, %r37;
	setp.eq.s32 	%p10, %r11, 2;
	setp.eq.s32 	%p11, %r38, 1;
	and.pred  	%p12, %p10, %p11;
	@%p12 bra 	$L__BB1_17;
	setp.eq.s32 	%p13, %r11, 1;
	setp.eq.s32 	%p14, %r38, 2;
	and.pred  	%p15, %p13, %p14;
	@%p15 bra 	$L__BB1_17;
$L__BB1_15:
	add.s32 	%r53, %r54, 1;
	setp.lt.s32 	%p27, %r54, %r14;
	@%p27 bra 	$L__BB1_5;
	bra.uni 	$L__BB1_3;
$L__BB1_16:
	sub.s32 	%r47, %r9, %r5;
	abs.s32 	%r48, %r47;
	sub.s32 	%r49, %r10, %r6;
	abs.s32 	%r50, %r49;
	setp.lt.u32 	%p21, %r48, 2;
	setp.lt.u32 	%p22, %r50, 2;
	or.b32  	%r51, %r50, %r48;
	setp.ne.s32 	%p23, %r51, 0;
	and.pred  	%p24, %p22, %p23;
	and.pred  	%p26, %p21, %p24;
	@%p26 bra 	$L__BB1_17;
	bra.uni 	$L__BB1_15;
$L__BB1_17:
	cvt.s64.s32 	%rd20, %r1;
	cvta.to.global.u64 	%rd21, %rd6;
	add.s64 	%rd22, %rd21, %rd20;
	st.global.u8 	[%rd22], %rs15;
$L__BB1_18:
	ret;
$L__BB1_19:
	sub.s32 	%r39, %r9, %r5;
	abs.s32 	%r40, %r39;
	sub.s32 	%r41, %r10, %r6;
	abs.s32 	%r42, %r41;
	setp.eq.s32 	%p16, %r40, %r42;
	@%p16 bra 	$L__BB1_17;
	bra.uni 	$L__BB1_15;

}
	// .globl	_Z23compute_canonical_formsP10BoardStatePyiii
.visible .entry _Z23compute_canonical_formsP10BoardStatePyiii(
	.param .u64 .ptr .align 1 _Z23compute_canonical_formsP10BoardStatePyiii_param_0,
	.param .u64 .ptr .align 1 _Z23compute_canonical_formsP10BoardStatePyiii_param_1,
	.param .u32 _Z23compute_canonical_formsP10BoardStatePyiii_param_2,
	.param .u32 _Z23compute_canonical_formsP10BoardStatePyiii_param_3,
	.param .u32 _Z23compute_canonical_formsP10BoardStatePyiii_param_4
)
{
	.reg .pred 	%p<40>;
	.reg .b16 	%rs<4>;
	.reg .b32 	%r<122>;
	.reg .b64 	%rd<40>;

	ld.param.u64 	%rd18, [_Z23compute_canonical_formsP10BoardStatePyiii_param_0];
	ld.param.u64 	%rd19, [_Z23compute_canonical_formsP10BoardStatePyiii_param_1];
	ld.param.u32 	%r58, [_Z23compute_canonical_formsP10BoardStatePyiii_param_2];
	ld.param.u32 	%r56, [_Z23compute_canonical_formsP10BoardStatePyiii_param_3];
	ld.param.u32 	%r57, [_Z23compute_canonical_formsP10BoardStatePyiii_param_4];
	mov.u32 	%r59, %ctaid.x;
	mov.u32 	%r60, %ntid.x;
	mov.u32 	%r61, %tid.x;
	mad.lo.s32 	%r1, %r59, %r60, %r61;
	setp.ge.s32 	%p1, %r1, %r58;
	@%p1 bra 	$L__BB2_65;
	cvta.to.global.u64 	%rd21, %rd18;
	mul.wide.s32 	%rd22, %r1, 40;
	add.s64 	%rd1, %rd21, %rd22;
	ld.global.u32 	%r2, [%rd1+36];
	and.b32  	%r3, %r2, 1;
	and.b32  	%r4, %r2, 2147483646;
	neg.s32 	%r5, %r4;
	add.s64 	%rd2, %rd1, 25;
	mov.b64 	%rd33, -1;
	mov.b32 	%r106, 0;
$L__BB2_2:
	setp.lt.s32 	%p2, %r2, 1;
	mov.b64 	%rd39, 0;
	@%p2 bra 	$L__BB2_63;
	setp.lt.s32 	%p3, %r2, 2;
	mov.b64 	%rd37, 0;
	mov.u32 	%r116, %r119;
	mov.u32 	%r117, %r118;
	mov.u64 	%rd38, %rd37;
	@%p3 bra 	$L__BB2_43;
	mov.b64 	%rd39, 0;
	mov.u64 	%rd34, %rd2;
	mov.u32 	%r107, %r5;
$L__BB2_5:
	ld.global.s8 	%r65, [%rd34+-1];
	div.s32 	%r12, %r65, %r57;
	mul.lo.s32 	%r66, %r12, %r57;
	sub.s32 	%r111, %r65, %r66;
	setp.gt.s32 	%p4, %r106, 3;
	@%p4 bra 	$L__BB2_13;
	setp.gt.s32 	%p10, %r106, 1;
	@%p10 bra 	$L__BB2_10;
	setp.eq.s32 	%p13, %r106, 0;
	mov.u32 	%r110, %r12;
	@%p13 bra 	$L__BB2_23;
	setp.eq.s32 	%p14, %r106, 1;
	@%p14 bra 	$L__BB2_9;
	bra.uni 	$L__BB2_19;
$L__BB2_9:
	not.b32 	%r74, %r111;
	add.s32 	%r110, %r57, %r74;
	mov.u32 	%r111, %r12;
	bra.uni 	$L__BB2_23;
$L__BB2_10:
	setp.eq.s32 	%p11, %r106, 2;
	@%p11 bra 	$L__BB2_20;
	setp.eq.s32 	%p12, %r106, 3;
	@%p12 bra 	$L__BB2_12;
	bra.uni 	$L__BB2_19;
$L__BB2_12:
	not.b32 	%r71, %r12;
	add.s32 	%r17, %r56, %r71;
	mov.u32 	%r110, %r111;
	mov.u32 	%r111, %r17;
	bra.uni 	$L__BB2_23;
$L__BB2_13:
	setp.gt.s32 	%p5, %r106, 5;
	@%p5 bra 	$L__BB2_17;
	setp.eq.s32 	%p8, %r106, 4;
	@%p8 bra 	$L__BB2_21;
	setp.eq.s32 	%p9, %r106, 5;
	@%p9 bra 	$L__BB2_16;
	bra.uni 	$L__BB2_19;
$L__BB2_16:
	not.b32 	%r69, %r111;
	add.s32 	%r111, %r57, %r69;
	mov.u32 	%r110, %r12;
	bra.uni 	$L__BB2_23;
$L__BB2_17:
	setp.eq.s32 	%p6, %r106, 6;
	@%p6 bra 	$L__BB2_22;
	setp.eq.s32 	%p7, %r106, 7;
	mov.u32 	%r110, %r111;
	mov.u32 	%r111, %r12;
	@%p7 bra 	$L__BB2_23;
$L__BB2_19:
	mov.u32 	%r110, %r118;
	mov.u32 	%r111, %r119;
	bra.uni 	$L__BB2_23;
$L__BB2_20:
	not.b32 	%r72, %r12;
	add.s32 	%r110, %r56, %r72;
	not.b32 	%r73, %r111;
	add.s32 	%r111, %r57, %r73;
	bra.uni 	$L__BB2_23;
$L__BB2_21:
	not.b32 	%r70, %r12;
	add.s32 	%r110, %r56, %r70;
	bra.uni 	$L__BB2_23;
$L__BB2_22:
	not.b32 	%r67, %r111;
	add.s32 	%r110, %r57, %r67;
	not.b32 	%r68, %r12;
	add.s32 	%r111, %r56, %r68;
$L__BB2_23:
	mad.lo.s32 	%r75, %r110, %r57, %r111;
	ld.global.s8 	%rs1, [%rd34+-9];
	mul.wide.s16 	%r76, %rs1, 100;
	add.s32 	%r77, %r75, %r76;
	cvt.s64.s32 	%rd27, %r77;
	mad.lo.s64 	%rd6, %rd39, 31, %rd27;
	ld.global.s8 	%r78, [%rd34];
	div.s32 	%r24, %r78, %r57;
	mul.lo.s32 	%r79, %r24, %r57;
	sub.s32 	%r119, %r78, %r79;
	setp.gt.s32 	%p15, %r106, 3;
	@%p15 bra 	$L__BB2_31;
	setp.gt.s32 	%p21, %r106, 1;
	@%p21 bra 	$L__BB2_28;
	setp.eq.s32 	%p24, %r106, 0;
	mov.u32 	%r118, %r24;
	@%p24 bra 	$L__BB2_41;
	setp.eq.s32 	%p25, %r106, 1;
	@%p25 bra 	$L__BB2_27;
	bra.uni 	$L__BB2_37;
$L__BB2_27:
	not.b32 	%r87, %r119;
	add.s32 	%r118, %r57, %r87;
	mov.u32 	%r119, %r24;
	bra.uni 	$L__BB2_41;
$L__BB2_28:
	setp.eq.s32 	%p22, %r106, 2;
	@%p22 bra 	$L__BB2_40;
	setp.eq.s32 	%p23, %r106, 3;
	@%p23 bra 	$L__BB2_30;
	bra.uni 	$L__BB2_37;
$L__BB2_30:
	not.b32 	%r84, %r24;
	add.s32 	%r30, %r56, %r84;
	mov.u32 	%r118, %r119;
	mov.u32 	%r119, %r30;
	bra.uni 	$L__BB2_41;
$L__BB2_31:
	setp.gt.s32 	%p16, %r106, 5;
	@%p16 bra 	$L__BB2_35;
	setp.eq.s32 	%p19, %r106, 4;
	@%p19 bra 	$L__BB2_39;
	setp.eq.s32 	%p20, %r106, 5;
	@%p20 bra 	$L__BB2_34;
	bra.uni 	$L__BB2_37;
$L__BB2_34:
	not.b32 	%r82, %r119;
	add.s32 	%r119, %r57, %r82;
	mov.u32 	%r118, %r24;
	bra.uni 	$L__BB2_41;
$L__BB2_35:
	setp.eq.s32 	%p17, %r106, 6;
	@%p17 bra 	$L__BB2_38;
	setp.ne.s32 	%p18, %r106, 7;
	mov.u32 	%r118, %r119;
	mov.u32 	%r119, %r24;
	@%p18 bra 	$L__BB2_37;
	bra.uni 	$L__BB2_41;
$L__BB2_37:
	mov.u32 	%r118, %r110;
	mov.u32 	%r119, %r111;
	bra.uni 	$L__BB2_41;
$L__BB2_38:
	not.b32 	%r80, %r119;
	add.s32 	%r118, %r57, %r80;
	not.b32 	%r81, %r24;
	add.s32 	%r119, %r56, %r81;
	bra.uni 	$L__BB2_41;
$L__BB2_39:
	not.b32 	%r83, %r24;
	add.s32 	%r118, %r56, %r83;
	bra.uni 	$L__BB2_41;
$L__BB2_40:
	not.b32 	%r85, %r24;
	add.s32 	%r118, %r56, %r85;
	not.b32 	%r86, %r119;
	add.s32 	%r119, %r57, %r86;
$L__BB2_41:
	mad.lo.s32 	%r88, %r118, %r57, %r119;
	ld.global.s8 	%rs2, [%rd34+-8];
	mul.wide.s16 	%r89, %rs2, 100;
	add.s32 	%r90, %r88, %r89;
	cvt.s64.s32 	%rd28, %r90;
	mad.lo.s64 	%rd39, %rd6, 31, %rd28;
	add.s32 	%r107, %r107, 2;
	add.s64 	%rd34, %rd34, 2;
	setp.ne.s32 	%p26, %r107, 0;
	@%p26 bra 	$L__BB2_5;
	mul.lo.s64 	%rd38, %rd39, 31;
	cvt.u64.u32 	%rd37, %r4;
	mov.u32 	%r116, %r119;
	mov.u32 	%r117, %r118;
$L__BB2_43:
	setp.eq.s32 	%p27, %r3, 0;
	@%p27 bra 	$L__BB2_63;
	add.s64 	%rd14, %rd1, %rd37;
	ld.global.s8 	%r91, [%rd14+24];
	div.s32 	%r41, %r91, %r57;
	mul.lo.s32 	%r92, %r41, %r57;
	sub.s32 	%r119, %r91, %r92;
	setp.gt.s32 	%p28, %r106, 3;
	@%p28 bra 	$L__BB2_52;
	setp.gt.s32 	%p34, %r106, 1;
	@%p34 bra 	$L__BB2_49;
	setp.eq.s32 	%p37, %r106, 0;
	mov.u32 	%r118, %r41;
	@%p37 bra 	$L__BB2_62;
	setp.eq.s32 	%p38, %r106, 1;
	@%p38 bra 	$L__BB2_48;
	bra.uni 	$L__BB2_58;
$L__BB2_48:
	not.b32 	%r100, %r119;
	add.s32 	%r118, %r57, %r100;
	mov.u32 	%r119, %r41;
	bra.uni 	$L__BB2_62;
$L__BB2_49:
	setp.eq.s32 	%p35, %r106, 2;
	@%p35 bra 	$L__BB2_61;
	setp.eq.s32 	%p36, %r106, 3;
	@%p36 bra 	$L__BB2_51;
	bra.uni 	$L__BB2_58;
$L__BB2_51:
	not.b32 	%r97, %r41;
	add.s32 	%r47, %r56, %r97;
	mov.u32 	%r118, %r119;
	mov.u32 	%r119, %r47;
	bra.uni 	$L__BB2_62;
$L__BB2_52:
	setp.gt.s32 	%p29, %r106, 5;
	@%p29 bra 	$L__BB2_56;
	setp.eq.s32 	%p32, %r106, 4;
	@%p32 bra 	$L__BB2_60;
	setp.eq.s32 	%p33, %r106, 5;
	@%p33 bra 	$L__BB2_55;
	bra.uni 	$L__BB2_58;
$L__BB2_55:
	not.b32 	%r95, %r119;
	add.s32 	%r119, %r57, %r95;
	mov.u32 	%r118, %r41;
	bra.uni 	$L__BB2_62;
$L__BB2_56:
	setp.eq.s32 	%p30, %r106, 6;
	@%p30 bra 	$L__BB2_59;
	setp.ne.s32 	%p31, %r106, 7;
	mov.u32 	%r118, %r119;
	mov.u32 	%r119, %r41;
	@%p31 bra 	$L__BB2_58;
	bra.uni 	$L__BB2_62;
$L__BB2_58:
	mov.u32 	%r118, %r117;
	mov.u32 	%r119, %r116;
	bra.uni 	$L__BB2_62;
$L__BB2_59:
	not.b32 	%r93, %r119;
	add.s32 	%r118, %r57, %r93;
	not.b32 	%r94, %r41;
	add.s32 	%r119, %r56, %r94;
	bra.uni 	$L__BB2_62;
$L__BB2_60:
	not.b32 	%r96, %r41;
	add.s32 	%r118, %r56, %r96;
	bra.uni 	$L__BB2_62;
$L__BB2_61:
	not.b32 	%r98, %r41;
	add.s32 	%r118, %r56, %r98;
	not.b32 	%r99, %r119;
	add.s32 	%r119, %r57, %r99;
$L__BB2_62:
	mad.lo.s32 	%r101, %r118, %r57, %r119;
	ld.global.s8 	%rs3, [%rd14+16];
	mul.wide.s16 	%r102, %rs3, 100;
	add.s32 	%r103, %r101, %r102;
	cvt.s64.s32 	%rd29, %r103;
	add.s64 	%rd39, %rd38, %rd29;
$L__BB2_63:
	min.u64 	%rd33, %rd33, %rd39;
	add.s32 	%r106, %r106, 1;
	setp.ne.s32 	%p39, %r106, 8;
	@%p39 bra 	$L__BB2_2;
	cvta.to.global.u64 	%rd30, %rd19;
	mul.wide.s32 	%rd31, %r1, 8;
	add.s64 	%rd32, %rd30, %rd31;
	st.global.u64 	[%rd32], %rd33;
$L__BB2_65:
	ret;

}


// ===== COMPILED SASS (sm_100) =====

	.target	sm_100

	.elftype	@"ET_EXEC"


//--------------------- .note.nv.tkinfo           --------------------------
	.section	.note.nv.tkinfo,"",@"SHT_NOTE"
	.sectionflags	@"SHF_NOTE_NV_TKINFO"
	.tkinfo
        /*0018*/ 	.word	0x00000002
        /*0030*/ 	.string	""
        /*0030*/ 	.string	"ptxas"
        /*0030*/ 	.string	"Cuda compilation tools, release 13.0, V13.0.88"
        /*0030*/ 	.string	"Build cuda_13.0.r13.0/compiler.36424714_0"
        /*0030*/ 	.string	"-arch sm_100 -m 64 "



//--------------------- .note.nv.cuinfo           --------------------------
	.section	.note.nv.cuinfo,"",@"SHT_NOTE"
	.sectionflags	@"SHF_NOTE_NV_CUINFO"
        /*0018*/ 	.short	0x0002
        /*001a*/ 	.short	0x0064
        /*001c*/ 	.short	0x0082
	.zero		2


//--------------------- .nv.info                  --------------------------
	.section	.nv.info,"",@"SHT_CUDA_INFO"
	.align	4


	//----- nvinfo : EIATTR_REGCOUNT
	.align		4
        /*0000*/ 	.byte	0x04, 0x2f
        /*0002*/ 	.short	(.L_1 - .L_0)
	.align		4
.L_0:
        /*0004*/ 	.word	index@(_Z15evaluate_boardsP10BoardStatePbi)
        /*0008*/ 	.word	0x00000019


	//----- nvinfo : EIATTR_FRAME_SIZE
	.align		4
.L_1:
        /*000c*/ 	.byte	0x04, 0x11
        /*000e*/ 	.short	(.L_3 - .L_2)
	.align		4
.L_2:
        /*0010*/ 	.word	index@(_Z15evaluate_boardsP10BoardStatePbi)
        /*0014*/ 	.word	0x00000000


	//----- nvinfo : EIATTR_REGCOUNT
	.align		4
.L_3:
        /*0018*/ 	.byte	0x04, 0x2f
        /*001a*/ 	.short	(.L_5 - .L_4)
	.align		4
.L_4:
        /*001c*/ 	.word	index@(_Z19generate_placementsP10BoardStatePiiS0_Pbi)
        /*0020*/ 	.word	0x00000018


	//----- nvinfo : EIATTR_FRAME_SIZE
	.align		4
.L_5:
        /*0024*/ 	.byte	0x04, 0x11
        /*0026*/ 	.short	(.L_7 - .L_6)
	.align		4
.L_6:
        /*0028*/ 	.word	index@(_Z19generate_placementsP10BoardStatePiiS0_Pbi)
        /*002c*/ 	.word	0x00000000


	//----- nvinfo : EIATTR_REGCOUNT
	.align		4
.L_7:
        /*0030*/ 	.byte	0x04, 0x2f
        /*0032*/ 	.short	(.L_9 - .L_8)
	.align		4
.L_8:
        /*0034*/ 	.word	index@(_Z23compute_canonical_formsP10BoardStatePyiii)
        /*0038*/ 	.word	0x0000001f


	//----- nvinfo : EIATTR_FRAME_SIZE
	.align		4
.L_9:
        /*003c*/ 	.byte	0x04, 0x11
        /*003e*/ 	.short	(.L_11 - .L_10)
	.align		4
.L_10:
        /*0040*/ 	.word	index@(_Z23compute_canonical_formsP10BoardStatePyiii)
        /*0044*/ 	.word	0x00000000


	//----- nvinfo : EIATTR_MIN_STACK_SIZE
	.align		4
.L_11:
        /*0048*/ 	.byte	0x04, 0x12
        /*004a*/ 	.short	(.L_13 - .L_12)
	.align		4
.L_12:
        /*004c*/ 	.word	index@(_Z23compute_canonical_formsP10BoardStatePyiii)
        /*0050*/ 	.word	0x00000000


	//----- nvinfo : EIATTR_MIN_STACK_SIZE
	.align		4
.L_13:
        /*0054*/ 	.byte	0x04, 0x12
        /*0056*/ 	.short	(.L_15 - .L_14)
	.align		4
.L_14:
        /*0058*/ 	.word	index@(_Z19generate_placementsP10BoardStatePiiS0_Pbi)
        /*005c*/ 	.word	0x00000000


	//----- nvinfo : EIATTR_MIN_STACK_SIZE
	.align		4
.L_15:
        /*0060*/ 	.byte	0x04, 0x12
        /*0062*/ 	.short	(.L_17 - .L_16)
	.align		4
.L_16:
        /*0064*/ 	.word	index@(_Z15evaluate_boardsP10BoardStatePbi)
        /*0068*/ 	.word	0x00000000
.L_17:


//--------------------- .nv.compat                --------------------------
	.section	.nv.compat,"",@"SHT_CUDA_COMPAT_INFO"
	.align	4
        /*0000*/ 	.byte	0x02, 0x09, 0x00, 0x00, 0x02, 0x02, 0x01, 0x00, 0x02, 0x05, 0x05, 0x00, 0x03, 0x07, 0x01, 0x01
        /*0010*/ 	.byte	0x02, 0x03, 0x00, 0x00, 0x02, 0x06, 0x01, 0x00, 0x04, 0x0b, 0x08, 0x00, 0x09, 0x00, 0x00, 0x00
        /*0020*/ 	.byte	0x00, 0x00, 0x00, 0x00


//--------------------- .nv.info._Z23compute_canonical_formsP10BoardStatePyiii --------------------------
	.section	.nv.info._Z23compute_canonical_formsP10BoardStatePyiii,"",@"SHT_CUDA_INFO"
	.sectionflags	@""
	.align	4


	//----- nvinfo : EIATTR_CUDA_API_VERSION
	.align		4
        /*0000*/ 	.byte	0x04, 0x37
        /*0002*/ 	.short	(.L_19 - .L_18)
.L_18:
        /*0004*/ 	.word	0x00000082


	//----- nvinfo : EIATTR_KPARAM_INFO
	.align		4
.L_19:
        /*0008*/ 	.byte	0x04, 0x17
        /*000a*/ 	.short	(.L_21 - .L_20)
.L_20:
        /*000c*/ 	.word	0x00000000
        /*0010*/ 	.short	0x0004
        /*0012*/ 	.short	0x0018
        /*0014*/ 	.byte	0x00, 0xf0, 0x11, 0x00


	//----- nvinfo : EIATTR_KPARAM_INFO
	.align		4
.L_21:
        /*0018*/ 	.byte	0x04, 0x17
        /*001a*/ 	.short	(.L_23 - .L_22)
.L_22:
        /*001c*/ 	.word	0x00000000
        /*0020*/ 	.short	0x0003
        /*0022*/ 	.short	0x0014
        /*0024*/ 	.byte	0x00, 0xf0, 0x11, 0x00


	//----- nvinfo : EIATTR_KPARAM_INFO
	.align		4
.L_23:
        /*0028*/ 	.byte	0x04, 0x17
        /*002a*/ 	.short	(.L_25 - .L_24)
.L_24:
        /*002c*/ 	.word	0x00000000
        /*0030*/ 	.short	0x0002
        /*0032*/ 	.short	0x0010
        /*0034*/ 	.byte	0x00, 0xf0, 0x11, 0x00


	//----- nvinfo : EIATTR_KPARAM_INFO
	.align		4
.L_25:
        /*0038*/ 	.byte	0x04, 0x17
        /*003a*/ 	.short	(.L_27 - .L_26)
.L_26:
        /*003c*/ 	.word	0x00000000
        /*0040*/ 	.short	0x0001
        /*0042*/ 	.short	0x0008
        /*0044*/ 	.byte	0x00, 0xf5, 0x21, 0x00


	//----- nvinfo : EIATTR_KPARAM_INFO
	.align		4
.L_27:
        /*0048*/ 	.byte	0x04, 0x17
        /*004a*/ 	.short	(.L_29 - .L_28)
.L_28:
        /*004c*/ 	.word	0x00000000
        /*0050*/ 	.short	0x0000
        /*0052*/ 	.short	0x0000
        /*0054*/ 	.byte	0x00, 0xf5, 0x21, 0x00


	//----- nvinfo : EIATTR_SPARSE_MMA_MASK
	.align		4
.L_29:
        /*0058*/ 	.byte	0x03, 0x50
        /*005a*/ 	.short	0x0000


	//----- nvinfo : EIATTR_MAXREG_COUNT
	.align		4
        /*005c*/ 	.byte	0x03, 0x1b
        /*005e*/ 	.short	0x00ff


	//----- nvinfo : EIATTR_MERCURY_ISA_VERSION
	.align		4
        /*0060*/ 	.byte	0x03, 0x5f
        /*0062*/ 	.short	0x0101


	//----- nvinfo : EIATTR_VRC_CTA_INIT_COUNT
	.align		4
        /*0064*/ 	.byte	0x02, 0x4a
	.zero		1
	.zero		1


	//----- nvinfo : EIATTR_EXIT_INSTR_OFFSETS
	.align		4
        /*0068*/ 	.byte	0x04, 0x1c
        /*006a*/ 	.short	(.L_31 - .L_30)


	//   ....[0]....
.L_30:
        /*006c*/ 	.word	0x00000070


	//   ....[1]....
        /*0070*/ 	.word	0x00001590


	//----- nvinfo : EIATTR_INDIRECT_BRANCH_TARGETS
	.align		4
.L_31:
        /*0074*/ 	.byte	0x04, 0x34
        /*0076*/ 	.short	(.L_33 - .L_32)


	//   ....[0]....
.L_32:
        /*0078*/ 	.word	.L_x_48@srel
        /*007c*/ 	.short	0x0
        /*007e*/ 	.short	0x0
        /*0080*/ 	.word	0x3
        /*0084*/ 	.word	.L_x_49@srel
        /*0088*/ 	.word	.L_x_50@srel
        /*008c*/ 	.word	.L_x_8@srel


	//   ....[1]....
        /*0090*/ 	.word	.L_x_52@srel
        /*0094*/ 	.short	0x0
        /*0096*/ 	.short	0x0
        /*0098*/ 	.word	0x3
        /*009c*/ 	.word	.L_x_53@srel
        /*00a0*/ 	.word	.L_x_54@srel
        /*00a4*/ 	.word	.L_x_8@srel


	//   ....[2]....
        /*00a8*/ 	.word	.L_x_56@srel
        /*00ac*/ 	.short	0x0
        /*00ae*/ 	.short	0x0
        /*00b0*/ 	.word	0x3
        /*00b4*/ 	.word	.L_x_57@srel
        /*00b8*/ 	.word	.L_x_58@srel
        /*00bc*/ 	.word	.L_x_14@srel


	//   ....[3]....
        /*00c0*/ 	.word	.L_x_60@srel
        /*00c4*/ 	.short	0x0
        /*00c6*/ 	.short	0x0
        /*00c8*/ 	.word	0x3
        /*00cc*/ 	.word	.L_x_61@srel
        /*00d0*/ 	.word	.L_x_62@srel
        /*00d4*/ 	.word	.L_x_14@srel


	//   ....[4]....
        /*00d8*/ 	.word	.L_x_64@srel
        /*00dc*/ 	.short	0x0
        /*00de*/ 	.short	0x0
        /*00e0*/ 	.word	0x3
        /*00e4*/ 	.word	.L_x_65@srel
        /*00e8*/ 	.word	.L_x_66@srel
        /*00ec*/ 	.word	.L_x_21@srel


	//   ....[5]....
        /*00f0*/ 	.word	.L_x_68@srel
        /*00f4*/ 	.short	0x0
        /*00f6*/ 	.short	0x0
        /*00f8*/ 	.word	0x3
        /*00fc*/ 	.word	.L_x_69@srel
        /*0100*/ 	.word	.L_x_70@srel
        /*0104*/ 	.word	.L_x_21@srel


	//----- nvinfo : EIATTR_CRS_STACK_SIZE
	.align		4
.L_33:
        /*0108*/ 	.byte	0x04, 0x1e
        /*010a*/ 	.short	(.L_35 - .L_34)
.L_34:
        /*010c*/ 	.word	0x00000000


	//----- nvinfo : EIATTR_CBANK_PARAM_SIZE
	.align		4
.L_35:
        /*0110*/ 	.byte	0x03, 0x19
        /*0112*/ 	.short	0x001c


	//----- nvinfo : EIATTR_PARAM_CBANK
	.align		4
        /*0114*/ 	.byte	0x04, 0x0a
        /*0116*/ 	.short	(.L_37 - .L_36)
	.align		4
.L_36:
        /*0118*/ 	.word	index@(.nv.constant0._Z23compute_canonical_formsP10BoardStatePyiii)
        /*011c*/ 	.short	0x0380
        /*011e*/ 	.short	0x001c


	//----- nvinfo : EIATTR_SW_WAR
	.align		4
.L_37:
        /*0120*/ 	.byte	0x04, 0x36
        /*0122*/ 	.short	(.L_39 - .L_38)
.L_38:
        /*0124*/ 	.word	0x00000008
.L_39:


//--------------------- .nv.info._Z19generate_placementsP10BoardStatePiiS0_Pbi --------------------------
	.section	.nv.info._Z19generate_placementsP10BoardStatePiiS0_Pbi,"",@"SHT_CUDA_INFO"
	.sectionflags	@""
	.align	4


	//----- nvinfo : EIATTR_CUDA_API_VERSION
	.align		4
        /*0000*/ 	.byte	0x04, 0x37
        /*0002*/ 	.short	(.L_41 - .L_40)
.L_40:
        /*0004*/ 	.word	0x00000082


	//----- nvinfo : EIATTR_KPARAM_INFO
	.align		4
.L_41:
        /*0008*/ 	.byte	0x04, 0x17
        /*000a*/ 	.short	(.L_43 - .L_42)
.L_42:
        /*000c*/ 	.word	0x00000000
        /*0010*/ 	.short	0x0005
        /*0012*/ 	.short	0x0028
        /*0014*/ 	.byte	0x00, 0xf0, 0x11, 0x00


	//----- nvinfo : EIATTR_KPARAM_INFO
	.align		4
.L_43:
        /*0018*/ 	.byte	0x04, 0x17
        /*001a*/ 	.short	(.L_45 - .L_44)
.L_44:
        /*001c*/ 	.word	0x00000000
        /*0020*/ 	.short	0x0004
        /*0022*/ 	.short	0x0020
        /*0024*/ 	.byte	0x00, 0xf5, 0x21, 0x00


	//----- nvinfo : EIATTR_KPARAM_INFO
	.align		4
.L_45:
        /*0028*/ 	.byte	0x04, 0x17
        /*002a*/ 	.short	(.L_47 - .L_46)
.L_46:
        /*002c*/ 	.word	0x00000000
        /*0030*/ 	.short	0x0003
        /*0032*/ 	.short	0x0018
        /*0034*/ 	.byte	0x00, 0xf5, 0x21, 0x00


	//----- nvinfo : EIATTR_KPARAM_INFO
	.align		4
.L_47:
        /*0038*/ 	.byte	0x04, 0x17
        /*003a*/ 	.short	(.L_49 - .L_48)
.L_48:
        /*003c*/ 	.word	0x00000000
        /*0040*/ 	.short	0x0002
        /*0042*/ 	.short	0x0010
        /*0044*/ 	.byte	0x00, 0xf0, 0x11, 0x00


	//----- nvinfo : EIATTR_KPARAM_INFO
	.align		4
.L_49:
        /*0048*/ 	.byte	0x04, 0x17
        /*004a*/ 	.short	(.L_51 - .L_50)
.L_50:
        /*004c*/ 	.word	0x00000000
        /*0050*/ 	.short	0x0001
        /*0052*/ 	.short	0x0008
        /*0054*/ 	.byte	0x00, 0xf5, 0x21, 0x00


	//----- nvinfo : EIATTR_KPARAM_INFO
	.align		4
.L_51:
        /*0058*/ 	.byte	0x04, 0x17
        /*005a*/ 	.short	(.L_53 - .L_52)
.L_52:
        /*005c*/ 	.word	0x00000000
        /*0060*/ 	.short	0x0000
        /*0062*/ 	.short	0x0000
        /*0064*/ 	.byte	0x00, 0xf5, 0x21, 0x00


	//----- nvinfo : EIATTR_SPARSE_MMA_MASK
	.align		4
.L_53:
        /*0068*/ 	.byte	0x03, 0x50
        /*006a*/ 	.short	0x0000


	//----- nvinfo : EIATTR_MAXREG_COUNT
	.align		4
        /*006c*/ 	.byte	0x03, 0x1b
        /*006e*/ 	.short	0x00ff


	//----- nvinfo : EIATTR_MERCURY_ISA_VERSION
	.align		4
        /*0070*/ 	.byte	0x03, 0x5f
        /*0072*/ 	.short	0x0101


	//----- nvinfo : EIATTR_VRC_CTA_INIT_COUNT
	.align		4
        /*0074*/ 	.byte	0x02, 0x4a
	.zero		1
	.zero		1


	//----- nvinfo : EIATTR_EXIT_INSTR_OFFSETS
	.align		4
        /*0078*/ 	.byte	0x04, 0x1c
        /*007a*/ 	.short	(.L_55 - .L_54)


	//   ....[0]....
.L_54:
        /*007c*/ 	.word	0x00000070


	//   ....[1]....
        /*0080*/ 	.word	0x00000b00


	//----- nvinfo : EIATTR_CRS_STACK_SIZE
	.align		4
.L_55:
        /*0084*/ 	.byte	0x04, 0x1e
        /*0086*/ 	.short	(.L_57 - .L_56)
.L_56:
        /*0088*/ 	.word	0x00000000


	//----- nvinfo : EIATTR_CBANK_PARAM_SIZE
	.align		4
.L_57:
        /*008c*/ 	.byte	0x03, 0x19
        /*008e*/ 	.short	0x002c


	//----- nvinfo : EIATTR_PARAM_CBANK
	.align		4
        /*0090*/ 	.byte	0x04, 0x0a
        /*0092*/ 	.short	(.L_59 - .L_58)
	.align		4
.L_58:
        /*0094*/ 	.word	index@(.nv.constant0._Z19generate_placementsP10BoardStatePiiS0_Pbi)
        /*0098*/ 	.short	0x0380
        /*009a*/ 	.short	0x002c


	//----- nvinfo : EIATTR_SW_WAR
	.align		4
.L_59:
        /*009c*/ 	.byte	0x04, 0x36
        /*009e*/ 	.short	(.L_61 - .L_60)
.L_60:
        /*00a0*/ 	.word	0x00000008
.L_61:


//--------------------- .nv.info._Z15evaluate_boardsP10BoardStatePbi --------------------------
	.section	.nv.info._Z15evaluate_boardsP10BoardStatePbi,"",@"SHT_CUDA_INFO"
	.sectionflags	@""
	.align	4


	//----- nvinfo : EIATTR_CUDA_API_VERSION
	.align		4
        /*0000*/ 	.byte	0x04, 0x37
        /*0002*/ 	.short	(.L_63 - .L_62)
.L_62:
        /*0004*/ 	.word	0x00000082


	//----- nvinfo : EIATTR_KPARAM_INFO
	.align		4
.L_63:
        /*0008*/ 	.byte	0x04, 0x17
        /*000a*/ 	.short	(.L_65 - .L_64)
.L_64:
        /*000c*/ 	.word	0x00000000
        /*0010*/ 	.short	0x0002
        /*0012*/ 	.short	0x0010
        /*0014*/ 	.byte	0x00, 0xf0, 0x11, 0x00


	//----- nvinfo : EIATTR_KPARAM_INFO
	.align		4
.L_65:
        /*0018*/ 	.byte	0x04, 0x17
        /*001a*/ 	.short	(.L_67 - .L_66)
.L_66:
        /*001c*/ 	.word	0x00000000
        /*0020*/ 	.short	0x0001
        /*0022*/ 	.short	0x0008
        /*0024*/ 	.byte	0x00, 0xf5, 0x21, 0x00


	//----- nvinfo : EIATTR_KPARAM_INFO
	.align		4
.L_67:
        /*0028*/ 	.byte	0x04, 0x17
        /*002a*/ 	.short	(.L_69 - .L_68)
.L_68:
        /*002c*/ 	.word	0x00000000
        /*0030*/ 	.short	0x0000
        /*0032*/ 	.short	0x0000
        /*0034*/ 	.byte	0x00, 0xf5, 0x21, 0x00


	//----- nvinfo : EIATTR_SPARSE_MMA_MASK
	.align		4
.L_69:
        /*0038*/ 	.byte	0x03, 0x50
        /*003a*/ 	.short	0x0000


	//----- nvinfo : EIATTR_MAXREG_COUNT
	.align		4
        /*003c*/ 	.byte	0x03, 0x1b
        /*003e*/ 	.short	0x00ff


	//----- nvinfo : EIATTR_MERCURY_ISA_VERSION
	.align		4
        /*0040*/ 	.byte	0x03, 0x5f
        /*0042*/ 	.short	0x0101


	//----- nvinfo : EIATTR_VRC_CTA_INIT_COUNT
	.align		4
        /*0044*/ 	.byte	0x02, 0x4a
	.zero		1
	.zero		1


	//----- nvinfo : EIATTR_EXIT_INSTR_OFFSETS
	.align		4
        /*0048*/ 	.byte	0x04, 0x1c
        /*004a*/ 	.short	(.L_71 - .L_70)


	//   ....[0]....
.L_70:
        /*004c*/ 	.word	0x00000070


	//   ....[1]....
        /*0050*/ 	.word	0x000009b0


	//----- nvinfo : EIATTR_CRS_STACK_SIZE
	.align		4
.L_71:
        /*0054*/ 	.byte	0x04, 0x1e
        /*0056*/ 	.short	(.L_73 - .L_72)
.L_72:
        /*0058*/ 	.word	0x00000000


	//----- nvinfo : EIATTR_CBANK_PARAM_SIZE
	.align		4
.L_73:
        /*005c*/ 	.byte	0x03, 0x19
        /*005e*/ 	.short	0x0014


	//----- nvinfo : EIATTR_PARAM_CBANK
	.align		4
        /*0060*/ 	.byte	0x04, 0x0a
        /*0062*/ 	.short	(.L_75 - .L_74)
	.align		4
.L_74:
        /*0064*/ 	.word	index@(.nv.constant0._Z15evaluate_boardsP10BoardStatePbi)
        /*0068*/ 	.short	0x0380
        /*006a*/ 	.short	0x0014


	//----- nvinfo : EIATTR_SW_WAR
	.align		4
.L_75:
        /*006c*/ 	.byte	0x04, 0x36
        /*006e*/ 	.short	(.L_77 - .L_76)
.L_76:
        /*0070*/ 	.word	0x00000008
.L_77:


//--------------------- .nv.callgraph             --------------------------
	.section	.nv.callgraph,"",@"SHT_CUDA_CALLGRAPH"
	.align	4
	.sectionentsize	8
	.align		4
        /*0000*/ 	.word	0x00000000
	.align		4
        /*0004*/ 	.word	0xffffffff
	.align		4
        /*0008*/ 	.word	0x00000000
	.align		4
        /*000c*/ 	.word	0xfffffffe
	.align		4
        /*0010*/ 	.word	0x00000000
	.align		4
        /*0014*/ 	.word	0xfffffffd
	.align		4
        /*0018*/ 	.word	0x00000000
	.align		4
        /*001c*/ 	.word	0xfffffffc


//--------------------- .nv.constant2._Z23compute_canonical_formsP10BoardStatePyiii --------------------------
	.section	.nv.constant2._Z23compute_canonical_formsP10BoardStatePyiii,"a",@progbits
	.sectionflags	@""
	.align	4
.nv.constant2._Z23compute_canonical_formsP10BoardStatePyiii:
        /*0000*/ 	.byte	0xa0, 0x05, 0x00, 0x00, 0x50, 0x05, 0x00, 0x00, 0x40, 0x07, 0x00, 0x00, 0xb0, 0x06, 0x00, 0x00
        /*0010*/ 	.byte	0x70, 0x06, 0x00, 0x00, 0x40, 0x07, 0x00, 0x00, 0x30, 0x0b, 0x00, 0x00, 0xe0, 0x0a, 0x00, 0x00
        /*0020*/ 	.byte	0xd0, 0x0c, 0x00, 0x00, 0x40, 0x0c, 0x00, 0x00, 0x00, 0x0c, 0x00, 0x00, 0xd0, 0x0c, 0x00, 0x00
        /*0030*/ 	.byte	0x40, 0x12, 0x00, 0x00, 0xe0, 0x11, 0x00, 0x00, 0x00, 0x14, 0x00, 0x00, 0x60, 0x13, 0x00, 0x00
        /*0040*/ 	.byte	0x20, 0x13, 0x00, 0x00, 0x00, 0x14, 0x00, 0x00


//--------------------- .text._Z23compute_canonical_formsP10BoardStatePyiii --------------------------
	.section	.text._Z23compute_canonical_formsP10BoardStatePyiii,"ax",@progbits
	.align	128
        .global         _Z23compute_canonical_formsP10BoardStatePyiii
        .type           _Z23compute_canonical_formsP10BoardStatePyiii,@function
        .size           _Z23compute_canonical_formsP10BoardStatePyiii,(.L_x_72 - _Z23compute_canonical_formsP10BoardStatePyiii)
        .other          _Z23compute_canonical_formsP10BoardStatePyiii,@"STO_CUDA_ENTRY STV_DEFAULT"
_Z23compute_canonical_formsP10BoardStatePyiii:
.text._Z23compute_canonical_formsP10BoardStatePyiii:
[----:B------:R-:W-:Y:S01]  /*0000*/  LDC R1, c[0x0][0x37c] ;  /* 0x0000df00ff017b82 */ /* 0x000fe20000000800 */
[----:B------:R-:W0:Y:S07]  /*0010*/  S2R R3, SR_TID.X ;  /* 0x0000000000037919 */ /* 0x000e2e0000002100 */
[----:B------:R-:W0:Y:S01]  /*0020*/  S2UR UR4, SR_CTAID.X ;  /* 0x00000000000479c3 */ /* 0x000e220000002500 */
[----:B------:R-:W1:Y:S07]  /*0030*/  LDCU UR5, c[0x0][0x390] ;  /* 0x00007200ff0577ac */ /* 0x000e6e0008000800 */
[----:B------:R-:W0:Y:S02]  /*0040*/  LDC R20, c[0x0][0x360] ;  /* 0x0000d800ff147b82 */ /* 0x000e240000000800 */
[----:B0-----:R-:W-:-:S05]  /*0050*/  IMAD R20, R20, UR4, R3 ;  /* 0x0000000414147c24 */ /* 0x001fca000f8e0203 */
[----:B-1----:R-:W-:-:S13]  /*0060*/  ISETP.GE.AND P0, PT, R20, UR5, PT ;  /* 0x0000000514007c0c */ /* 0x002fda000bf06270 */
[----:B------:R-:W-:Y:S05]  /*0070*/  @P0 EXIT ;  /* 0x000000000000094d */ /* 0x000fea0003800000 */
[----:B------:R-:W0:Y:S01]  /*0080*/  LDC.64 R12, c[0x0][0x380] ;  /* 0x0000e000ff0c7b82 */ /* 0x000e220000000a00 */
[----:B------:R-:W1:Y:S01]  /*0090*/  LDCU.64 UR4, c[0x0][0x358] ;  /* 0x00006b00ff0477ac */ /* 0x000e620008000a00 */
[----:B0-----:R-:W-:-:S05]  /*00a0*/  IMAD.WIDE R12, R20, 0x28, R12 ;  /* 0x00000028140c7825 */ /* 0x001fca00078e020c */
[----:B-1----:R-:W2:Y:S01]  /*00b0*/  LDG.E R11, desc[UR4][R12.64+0x24] ;  /* 0x000024040c0b7981 */ /* 0x002ea2000c1e1900 */
[----:B------:R-:W-:Y:S01]  /*00c0*/  IADD3 R9, P0, PT, R12, 0x19, RZ ;  /* 0x000000190c097810 */ /* 0x000fe20007f1e0ff */
[----:B------:R-:W-:Y:S02]  /*00d0*/  IMAD.MOV.U32 R10, RZ, RZ, -0x1 ;  /* 0xffffffffff0a7424 */ /* 0x000fe400078e00ff */
[----:B------:R-:W-:Y:S02]  /*00e0*/  IMAD.MOV.U32 R7, RZ, RZ, -0x1 ;  /* 0xffffffffff077424 */ /* 0x000fe400078e00ff */
[----:B------:R-:W-:Y:S02]  /*00f0*/  IMAD.MOV.U32 R6, RZ, RZ, RZ ;  /* 0x000000ffff067224 */ /* 0x000fe400078e00ff */
[----:B------:R-:W-:Y:S01]  /*0100*/  IMAD.X R5, RZ, RZ, R13, P0 ;  /* 0x000000ffff057224 */ /* 0x000fe200000e060d */
[----:B--2---:R-:W-:-:S04]  /*0110*/  LOP3.LUT R8, R11, 0x7ffffffe, RZ, 0xc0, !PT ;  /* 0x7ffffffe0b087812 */ /* 0x004fc800078ec0ff */
[----:B------:R-:W-:-:S07]  /*0120*/  IADD3 R4, PT, PT, -R8, RZ, RZ ;  /* 0x000000ff08047210 */ /* 0x000fce0007ffe1ff */
.L_x_24:
[----:B------:R-:W-:Y:S01]  /*0130*/  ISETP.GE.AND P0, PT, R11, 0x1, PT ;  /* 0x000000010b00780c */ /* 0x000fe20003f06270 */
[----:B------:R-:W0:Y:S01]  /*0140*/  LDCU UR6, c[0x0][0x394] ;  /* 0x00007280ff0677ac */ /* 0x000e220008000800 */
[----:B------:R-:W-:Y:S01]  /*0150*/  BSSY.RECONVERGENT B0, `(.L_x_0) ;  /* 0x0000138000007945 */ /* 0x000fe20003800200 */
[----:B------:R-:W-:-:S10]  /*0160*/  CS2R R18, SRZ ;  /* 0x0000000000127805 */ /* 0x000fd4000001ff00 */
[----:B------:R-:W-:Y:S05]  /*0170*/  @!P0 BRA `(.L_x_1) ;  /* 0x0000001000d48947 */ /* 0x000fea0003800000 */
[----:B------:R-:W-:Y:S01]  /*0180*/  ISETP.GE.AND P0, PT, R11, 0x2, PT ;  /* 0x000000020b00780c */ /* 0x000fe20003f06270 */
[----:B------:R-:W-:Y:S01]  /*0190*/  BSSY.RECONVERGENT B1, `(.L_x_2) ;  /* 0x00000d1000017945 */ /* 0x000fe20003800200 */
[----:B------:R-:W-:Y:S01]  /*01a0*/  IMAD.MOV.U32 R0, RZ, RZ, R22 ;  /* 0x000000ffff007224 */ /* 0x000fe200078e0016 */
[----:B------:R-:W-:Y:S01]  /*01b0*/  CS2R R16, SRZ ;  /* 0x0000000000107805 */ /* 0x000fe2000001ff00 */
[----:B------:R-:W-:Y:S01]  /*01c0*/  IMAD.MOV.U32 R21, RZ, RZ, R27 ;  /* 0x000000ffff157224 */ /* 0x000fe200078e001b */
[----:B------:R-:W-:-:S08]  /*01d0*/  CS2R R2, SRZ ;  /* 0x0000000000027805 */ /* 0x000fd0000001ff00 */
[----:B------:R-:W-:Y:S05]  /*01e0*/  @!P0 BRA `(.L_x_3) ;  /* 0x0000000c002c8947 */ /* 0x000fea0003800000 */
[----:B------:R-:W1:Y:S01]  /*01f0*/  LDC R0, c[0x0][0x398] ;  /* 0x0000e600ff007b82 */ /* 0x000e620000000800 */
[----:B------:R-:W-:Y:S01]  /*0200*/  BSSY.RECONVERGENT B2, `(.L_x_4) ;  /* 0x00000c1000027945 */ /* 0x000fe20003800200 */
[----:B------:R-:W-:Y:S01]  /*0210*/  CS2R R18, SRZ ;  /* 0x0000000000127805 */ /* 0x000fe2000001ff00 */
[----:B------:R-:W-:Y:S02]  /*0220*/  IMAD.MOV.U32 R14, RZ, RZ, R9 ;  /* 0x000000ffff0e7224 */ /* 0x000fe400078e0009 */
[----:B------:R-:W-:Y:S01]  /*0230*/  IMAD.MOV.U32 R15, RZ, RZ, R5 ;  /* 0x000000ffff0f7224 */ /* 0x000fe200078e0005 */
[----:B-1----:R-:W-:-:S04]  /*0240*/  IABS R21, R0 ;  /* 0x0000000000157213 */ /* 0x002fc80000000000 */
[----:B------:R-:W1:Y:S08]  /*0250*/  I2F.RP R0, R21 ;  /* 0x0000001500007306 */ /* 0x000e700000209400 */
[----:B-1----:R-:W1:Y:S02]  /*0260*/  MUFU.RCP R0, R0 ;  /* 0x0000000000007308 */ /* 0x002e640000001000 */
[----:B-1----:R-:W-:-:S06]  /*0270*/  VIADD R3, R0, 0xffffffe ;  /* 0x0ffffffe00037836 */ /* 0x002fcc0000000000 */
[----:B------:R-:W1:Y:S02]  /*0280*/  F2I.FTZ.U32.TRUNC.NTZ R3, R3 ;  /* 0x0000000300037305 */ /* 0x000e64000021f000 */
[----:B-1----:R-:W-:-:S04]  /*0290*/  IMAD.MOV R2, RZ, RZ, -R3 ;  /* 0x000000ffff027224 */ /* 0x002fc800078e0a03 */
[----:B------:R-:W-:Y:S02]  /*02a0*/  IMAD R23, R2, R21, RZ ;  /* 0x0000001502177224 */ /* 0x000fe400078e02ff */
[----:B------:R-:W-:-:S05]  /*02b0*/  HFMA2 R2, -RZ, RZ, 0, 0 ;  /* 0x00000000ff027431 */ /* 0x000fca00000001ff */
[----:B------:R-:W-:-:S04]  /*02c0*/  IMAD.HI.U32 R23, R3, R23, R2 ;  /* 0x0000001703177227 */ /* 0x000fc800078e0002 */
[----:B------:R-:W-:-:S07]  /*02d0*/  IMAD.MOV.U32 R2, RZ, RZ, R4 ;  /* 0x000000ffff027224 */ /* 0x000fce00078e0004 */
.L_x_17:
[----:B------:R-:W2:Y:S01]  /*02e0*/  LDG.E.S8 R0, desc[UR4][R14.64+-0x1] ;  /* 0xffffff040e007981 */ /* 0x000ea2000c1e1300 */
[----:B------:R-:W1:Y:S02]  /*02f0*/  LDC R3, c[0x0][0x398] ;  /* 0x0000e600ff037b82 */ /* 0x000e640000000800 */
[-C--:B-1----:R-:W-:Y:S02]  /*0300*/  IABS R26, R3.reuse ;  /* 0x00000003001a7213 */ /* 0x082fe40000000000 */
[----:B------:R-:W-:Y:S02]  /*0310*/  LOP3.LUT R25, RZ, R3, RZ, 0x33, !PT ;  /* 0x00000003ff197212 */ /* 0x000fe400078e33ff */
[----:B--2---:R-:W-:-:S05]  /*0320*/  IABS R16, R0 ;  /* 0x0000000000107213 */ /* 0x004fca0000000000 */
[----:B------:R-:W-:-:S04]  /*0330*/  IMAD.HI.U32 R23, R23, R16, RZ ;  /* 0x0000001017177227 */ /* 0x000fc800078e00ff */
[----:B------:R-:W-:-:S04]  /*0340*/  IMAD.MOV R17, RZ, RZ, -R23 ;  /* 0x000000ffff117224 */ /* 0x000fc800078e0a17 */
[----:B------:R-:W-:-:S05]  /*0350*/  IMAD R16, R26, R17, R16 ;  /* 0x000000111a107224 */ /* 0x000fca00078e0210 */
[----:B------:R-:W-:-:S13]  /*0360*/  ISETP.GT.U32.AND P1, PT, R21, R16, PT ;  /* 0x000000101500720c */ /* 0x000fda0003f24070 */
[----:B------:R-:W-:Y:S01]  /*0370*/  @!P1 IADD3 R16, PT, PT, R16, -R26, RZ ;  /* 0x8000001a10109210 */ /* 0x000fe20007ffe0ff */
[----:B------:R-:W-:Y:S01]  /*0380*/  @!P1 VIADD R23, R23, 0x1 ;  /* 0x0000000117179836 */ /* 0x000fe20000000000 */
[----:B------:R-:W-:Y:S02]  /*0390*/  ISETP.GT.AND P1, PT, R6, 0x3, PT ;  /* 0x000000030600780c */ /* 0x000fe40003f24270 */
[----:B------:R-:W-:Y:S02]  /*03a0*/  ISETP.GE.U32.AND P0, PT, R16, R21, PT ;  /* 0x000000151000720c */ /* 0x000fe40003f06070 */
[----:B------:R-:W-:-:S04]  /*03b0*/  LOP3.LUT R16, R0, R3, RZ, 0x3c, !PT ;  /* 0x0000000300107212 */ /* 0x000fc800078e3cff */
[----:B------:R-:W-:-:S07]  /*03c0*/  ISETP.GE.AND P2, PT, R16, RZ, PT ;  /* 0x000000ff1000720c */ /* 0x000fce0003f46270 */
[----:B------:R-:W-:Y:S01]  /*03d0*/  @P0 VIADD R23, R23, 0x1 ;  /* 0x0000000117170836 */ /* 0x000fe20000000000 */
[----:B------:R-:W-:-:S05]  /*03e0*/  ISETP.NE.AND P0, PT, R3, RZ, PT ;  /* 0x000000ff0300720c */ /* 0x000fca0003f05270 */
[----:B------:R-:W-:-:S05]  /*03f0*/  @!P2 IMAD.MOV R23, RZ, RZ, -R23 ;  /* 0x000000ffff17a224 */ /* 0x000fca00078e0a17 */
[----:B------:R-:W-:-:S05]  /*0400*/  SEL R21, R25, R23, !P0 ;  /* 0x0000001719157207 */ /* 0x000fca0004000000 */
[----:B------:R-:W-:-:S04]  /*0410*/  IMAD.MOV R16, RZ, RZ, -R21 ;  /* 0x000000ffff107224 */ /* 0x000fc800078e0a15 */
[----:B------:R-:W-:Y:S01]  /*0420*/  IMAD R0, R3, R16, R0 ;  /* 0x0000001003007224 */ /* 0x000fe200078e0200 */
[----:B------:R-:W-:Y:S06]  /*0430*/  @P1 BRA `(.L_x_5) ;  /* 0x00000000006c1947 */ /* 0x000fec0003800000 */
[----:B------:R-:W-:-:S13]  /*0440*/  ISETP.GT.AND P2, PT, R6, 0x1, PT ;  /* 0x000000010600780c */ /* 0x000fda0003f44270 */
[----:B------:R-:W-:Y:S05]  /*0450*/  @P2 BRA `(.L_x_6) ;  /* 0x0000000000242947 */ /* 0x000fea0003800000 */
[----:B------:R-:W-:Y:S02]  /*0460*/  ISETP.NE.AND P2, PT, R6, RZ, PT ;  /* 0x000000ff0600720c */ /* 0x000fe40003f45270 */
[----:B------:R-:W-:-:S11]  /*0470*/  MOV R24, R21 ;  /* 0x0000001500187202 */ /* 0x000fd60000000f00 */
[----:B------:R-:W-:Y:S05]  /*0480*/  @!P2 BRA `(.L_x_7) ;  /* 0x0000000000c8a947 */ /* 0x000fea0003800000 */
[----:B------:R-:W-:-:S13]  /*0490*/  ISETP.NE.AND P2, PT, R6, 0x1, PT ;  /* 0x000000010600780c */ /* 0x000fda0003f45270 */
[----:B------:R-:W-:Y:S05]  /*04a0*/  @P2 BRA `(.L_x_8) ;  /* 0x0000000000a42947 */ /* 0x000fea0003800000 */
[----:B------:R-:W-:Y:S01]  /*04b0*/  LOP3.LUT R24, RZ, R0, RZ, 0x33, !PT ;  /* 0x00000000ff187212 */ /* 0x000fe200078e33ff */
[----:B------:R-:W-:-:S04]  /*04c0*/  IMAD.MOV.U32 R0, RZ, RZ, R21 ;  /* 0x000000ffff007224 */ /* 0x000fc800078e0015 */
[----:B------:R-:W-:Y:S01]  /*04d0*/  IMAD.IADD R24, R24, 0x1, R3 ;  /* 0x0000000118187824 */ /* 0x000fe200078e0203 */
[----:B------:R-:W-:Y:S06]  /*04e0*/  BRA `(.L_x_7) ;  /* 0x0000000000b07947 */ /* 0x000fec0003800000 */
.L_x_6:
[----:B------:R-:W-:-:S05]  /*04f0*/  IMAD.MOV.U32 R17, RZ, RZ, -0x2 ;  /* 0xfffffffeff117424 */ /* 0x000fca00078e00ff */
[----:B------:R-:W-:-:S05]  /*0500*/  VIADDMNMX.U32 R16, R6, R17, 0x2, PT ;  /* 0x0000000206107446 */ /* 0x000fca0003800011 */
[----:B------:R-:W-:-:S04]  /*0510*/  IMAD.SHL.U32 R23, R16, 0x4, RZ ;  /* 0x0000000410177824 */ /* 0x000fc800078e00ff */
[----:B------:R-:W1:Y:S02]  /*0520*/  LDC R16, c[0x2][R23] ;  /* 0x0080000017107b82 */ /* 0x000e640000000800 */
[----:B-1----:R-:W-:-:S04]  /*0530*/  SHF.R.S32.HI R17, RZ, 0x1f, R16 ;  /* 0x0000001fff117819 */ /* 0x002fc80000011410 */
.L_x_48:
[----:B0-----:R-:W-:Y:S05]  /*0540*/  BRX R16 -0x550                               (*"BRANCH_TARGETS .L_x_49,.L_x_50,.L_x_8"*) ;  /* 0xfffffff810ac7949 */ /* 0x001fea000383ffff */
.L_x_50:
[----:B------:R-:W-:Y:S01]  /*0550*/  LOP3.LUT R16, RZ, R21, RZ, 0x33, !PT ;  /* 0x00000015ff107212 */ /* 0x000fe200078e33ff */
[----:B------:R-:W-:-:S03]  /*0560*/  IMAD.MOV.U32 R24, RZ, RZ, R0 ;  /* 0x000000ffff187224 */ /* 0x000fc600078e0000 */
[----:B------:R-:W-:-:S05]  /*0570*/  IADD3 R16, PT, PT, R16, UR6, RZ ;  /* 0x0000000610107c10 */ /* 0x000fca000fffe0ff */
[----:B------:R-:W-:Y:S01]  /*0580*/  IMAD.MOV.U32 R0, RZ, RZ, R16 ;  /* 0x000000ffff007224 */ /* 0x000fe200078e0010 */
[----:B------:R-:W-:Y:S06]  /*0590*/  BRA `(.L_x_7) ;  /* 0x0000000000847947 */ /* 0x000fec0003800000 */
.L_x_49:
[----:B------:R-:W-:Y:S02]  /*05a0*/  LOP3.LUT R24, RZ, R21, RZ, 0x33, !PT ;  /* 0x00000015ff187212 */ /* 0x000fe400078e33ff */
[----:B------:R-:W-:-:S03]  /*05b0*/  LOP3.LUT R0, RZ, R0, RZ, 0x33, !PT ;  /* 0x00000000ff007212 */ /* 0x000fc600078e33ff */
[----:B------:R-:W-:Y:S02]  /*05c0*/  VIADD R24, R24, UR6 ;  /* 0x0000000618187c36 */ /* 0x000fe40008000000 */
[----:B------:R-:W-:Y:S01]  /*05d0*/  IMAD.IADD R0, R0, 0x1, R3 ;  /* 0x0000000100007824 */ /* 0x000fe200078e0203 */
[----:B------:R-:W-:Y:S06]  /*05e0*/  BRA `(.L_x_7) ;  /* 0x0000000000707947 */ /* 0x000fec0003800000 */
.L_x_5:
[----:B------:R-:W-:-:S13]  /*05f0*/  ISETP.GT.AND P2, PT, R6, 0x5, PT ;  /* 0x000000050600780c */ /* 0x000fda0003f44270 */
[----:B------:R-:W-:Y:S05]  /*0600*/  @P2 BRA `(.L_x_9) ;  /* 0x0000000000342947 */ /* 0x000fea0003800000 */
[----:B------:R-:W-:-:S04]  /*0610*/  MOV R17, 0xfffffffc ;  /* 0xfffffffc00117802 */ /* 0x000fc80000000f00 */
[----:B------:R-:W-:-:S05]  /*0620*/  VIADDMNMX.U32 R16, R6, R17, 0x2, PT ;  /* 0x0000000206107446 */ /* 0x000fca0003800011 */
[----:B------:R-:W-:-:S04]  /*0630*/  IMAD.SHL.U32 R23, R16, 0x4, RZ ;  /* 0x0000000410177824 */ /* 0x000fc800078e00ff */
[----:B------:R-:W1:Y:S02]  /*0640*/  LDC R16, c[0x2][R23+0xc] ;  /* 0x0080030017107b82 */ /* 0x000e640000000800 */
[----:B-1----:R-:W-:-:S04]  /*0650*/  SHF.R.S32.HI R17, RZ, 0x1f, R16 ;  /* 0x0000001fff117819 */ /* 0x002fc80000011410 */
.L_x_52:
[----:B0-----:R-:W-:Y:S05]  /*0660*/  BRX R16 -0x670                               (*"BRANCH_TARGETS .L_x_53,.L_x_54,.L_x_8"*) ;  /* 0xfffffff810647949 */ /* 0x001fea000383ffff */
.L_x_54:
[----:B------:R-:W-:Y:S01]  /*0670*/  LOP3.LUT R0, RZ, R0, RZ, 0x33, !PT ;  /* 0x00000000ff007212 */ /* 0x000fe200078e33ff */
[----:B------:R-:W-:-:S04]  /*0680*/  IMAD.MOV.U32 R24, RZ, RZ, R21 ;  /* 0x000000ffff187224 */ /* 0x000fc800078e0015 */
[----:B------:R-:W-:Y:S01]  /*0690*/  IMAD.IADD R0, R0, 0x1, R3 ;  /* 0x0000000100007824 */ /* 0x000fe200078e0203 */
[----:B------:R-:W-:Y:S06]  /*06a0*/  BRA `(.L_x_7) ;  /* 0x0000000000407947 */ /* 0x000fec0003800000 */
.L_x_53:
[----:B------:R-:W-:-:S05]  /*06b0*/  LOP3.LUT R24, RZ, R21, RZ, 0x33, !PT ;  /* 0x00000015ff187212 */ /* 0x000fca00078e33ff */
[----:B------:R-:W-:Y:S01]  /*06c0*/  VIADD R24, R24, UR6 ;  /* 0x0000000618187c36 */ /* 0x000fe20008000000 */
[----:B------:R-:W-:Y:S06]  /*06d0*/  BRA `(.L_x_7) ;  /* 0x0000000000347947 */ /* 0x000fec0003800000 */
.L_x_9:
[----:B------:R-:W-:-:S13]  /*06e0*/  ISETP.NE.AND P2, PT, R6, 0x6, PT ;  /* 0x000000060600780c */ /* 0x000fda0003f45270 */
[----:B------:R-:W-:Y:S05]  /*06f0*/  @!P2 BRA `(.L_x_10) ;  /* 0x00000000001ca947 */ /* 0x000fea0003800000 */
[----:B------:R-:W-:Y:S02]  /*0700*/  ISETP.NE.AND P2, PT, R6, 0x7, PT ;  /* 0x000000070600780c */ /* 0x000fe40003f45270 */
[----:B------:R-:W-:Y:S01]  /*0710*/  MOV R24, R0 ;  /* 0x0000000000187202 */ /* 0x000fe20000000f00 */
[----:B------:R-:W-:-:S10]  /*0720*/  IMAD.MOV.U32 R0, RZ, RZ, R21 ;  /* 0x000000ffff007224 */ /* 0x000fd400078e0015 */
[----:B------:R-:W-:Y:S05]  /*0730*/  @!P2 BRA `(.L_x_7) ;  /* 0x00000000001ca947 */ /* 0x000fea0003800000 */
.L_x_8:
[----:B------:R-:W-:Y:S02]  /*0740*/  IMAD.MOV.U32 R24, RZ, RZ, R27 ;  /* 0x000000ffff187224 */ /* 0x000fe400078e001b */
[----:B------:R-:W-:Y:S01]  /*0750*/  IMAD.MOV.U32 R0, RZ, RZ, R22 ;  /* 0x000000ffff007224 */ /* 0x000fe200078e0016 */
[----:B------:R-:W-:Y:S06]  /*0760*/  BRA `(.L_x_7) ;  /* 0x0000000000107947 */ /* 0x000fec0003800000 */
.L_x_10:
[----:B------:R-:W-:Y:S02]  /*0770*/  LOP3.LUT R24, RZ, R0, RZ, 0x33, !PT ;  /* 0x00000000ff187212 */ /* 0x000fe400078e33ff */
[----:B------:R-:W-:-:S03]  /*0780*/  LOP3.LUT R0, RZ, R21, RZ, 0x33, !PT ;  /* 0x00000015ff007212 */ /* 0x000fc600078e33ff */
[----:B------:R-:W-:Y:S01]  /*0790*/  IMAD.IADD R24, R24, 0x1, R3 ;  /* 0x0000000118187824 */ /* 0x000fe200078e0203 */
[----:B0-----:R-:W-:-:S07]  /*07a0*/  IADD3 R0, PT, PT, R0, UR6, RZ ;  /* 0x0000000600007c10 */ /* 0x001fce000fffe0ff */
.L_x_7:
[----:B------:R-:W1:Y:S01]  /*07b0*/  I2F.RP R21, R26 ;  /* 0x0000001a00157306 */ /* 0x000e620000209400 */
[----:B------:R-:W2:Y:S01]  /*07c0*/  LDG.E.S8 R22, desc[UR4][R14.64] ;  /* 0x000000040e167981 */ /* 0x000ea2000c1e1300 */
[----:B------:R-:W-:-:S06]  /*07d0*/  IMAD.MOV.U32 R16, RZ, RZ, RZ ;  /* 0x000000ffff107224 */ /* 0x000fcc00078e00ff */
[----:B-1----:R-:W1:Y:S02]  /*07e0*/  MUFU.RCP R21, R21 ;  /* 0x0000001500157308 */ /* 0x002e640000001000 */
[----:B-1----:R-:W-:-:S06]  /*07f0*/  VIADD R27, R21, 0xffffffe ;  /* 0x0ffffffe151b7836 */ /* 0x002fcc0000000000 */
[----:B------:R-:W1:Y:S02]  /*0800*/  F2I.FTZ.U32.TRUNC.NTZ R17, R27 ;  /* 0x0000001b00117305 */ /* 0x000e64000021f000 */
[----:B-1----:R-:W-:-:S04]  /*0810*/  IMAD.MOV R23, RZ, RZ, -R17 ;  /* 0x000000ffff177224 */ /* 0x002fc800078e0a11 */
[----:B------:R-:W-:-:S04]  /*0820*/  IMAD R23, R23, R26, RZ ;  /* 0x0000001a17177224 */ /* 0x000fc800078e02ff */
[----:B------:R-:W-:Y:S02]  /*0830*/  IMAD.HI.U32 R23, R17, R23, R16 ;  /* 0x0000001711177227 */ /* 0x000fe400078e0010 */
[----:B------:R-:W3:Y:S01]  /*0840*/  LDG.E.S8 R16, desc[UR4][R14.64+-0x9] ;  /* 0xfffff7040e107981 */ /* 0x000ee2000c1e1300 */
[----:B--2---:R-:W-:-:S05]  /*0850*/  IABS R28, R22 ;  /* 0x00000016001c7213 */ /* 0x004fca0000000000 */
[----:B------:R-:W-:-:S04]  /*0860*/  IMAD.HI.U32 R17, R23, R28, RZ ;  /* 0x0000001c17117227 */ /* 0x000fc800078e00ff */
[----:B------:R-:W-:-:S04]  /*0870*/  IMAD.MOV R21, RZ, RZ, -R17 ;  /* 0x000000ffff157224 */ /* 0x000fc800078e0a11 */
[----:B------:R-:W-:Y:S01]  /*0880*/  IMAD R28, R26, R21, R28 ;  /* 0x000000151a1c7224 */ /* 0x000fe200078e021c */
[----:B------:R-:W-:-:S04]  /*0890*/  MOV R21, R26 ;  /* 0x0000001a00157202 */ /* 0x000fc80000000f00 */
[----:B------:R-:W-:-:S13]  /*08a0*/  ISETP.GT.U32.AND P3, PT, R21, R28, PT ;  /* 0x0000001c1500720c */ /* 0x000fda0003f64070 */
[----:B------:R-:W-:Y:S01]  /*08b0*/  @!P3 IMAD.IADD R28, R28, 0x1, -R26 ;  /* 0x000000011c1cb824 */ /* 0x000fe200078e0a1a */
[----:B------:R-:W-:Y:S01]  /*08c0*/  LOP3.LUT R26, R22, R3, RZ, 0x3c, !PT ;  /* 0x00000003161a7212 */ /* 0x000fe200078e3cff */
[----:B------:R-:W-:-:S03]  /*08d0*/  @!P3 VIADD R17, R17, 0x1 ;  /* 0x000000011111b836 */ /* 0x000fc60000000000 */
[----:B------:R-:W-:Y:S02]  /*08e0*/  ISETP.GE.U32.AND P2, PT, R28, R21, PT ;  /* 0x000000151c00720c */ /* 0x000fe40003f46070 */
[----:B------:R-:W-:-:S11]  /*08f0*/  ISETP.GE.AND P4, PT, R26, RZ, PT ;  /* 0x000000ff1a00720c */ /* 0x000fd60003f86270 */
[----:B------:R-:W-:-:S04]  /*0900*/  @P2 VIADD R17, R17, 0x1 ;  /* 0x0000000111112836 */ /* 0x000fc80000000000 */
[----:B------:R-:W-:Y:S02]  /*0910*/  IMAD.MOV.U32 R26, RZ, RZ, R17 ;  /* 0x000000ffff1a7224 */ /* 0x000fe400078e0011 */
[----:B------:R-:W-:-:S03]  /*0920*/  IMAD R17, R24, R3, R0 ;  /* 0x0000000318117224 */ /* 0x000fc600078e0200 */
[----:B------:R-:W-:Y:S01]  /*0930*/  @!P4 IADD3 R26, PT, PT, -R26, RZ, RZ ;  /* 0x000000ff1a1ac210 */ /* 0x000fe20007ffe1ff */
[----:B---3--:R-:W-:-:S03]  /*0940*/  IMAD R16, R16, 0x64, R17 ;  /* 0x0000006410107824 */ /* 0x008fc600078e0211 */
[----:B------:R-:W-:Y:S02]  /*0950*/  SEL R25, R25, R26, !P0 ;  /* 0x0000001a19197207 */ /* 0x000fe40004000000 */
[----:B------:R-:W-:-:S03]  /*0960*/  SHF.R.S32.HI R17, RZ, 0x1f, R16 ;  /* 0x0000001fff117819 */ /* 0x000fc60000011410 */
[----:B------:R-:W-:Y:S02]  /*0970*/  IMAD.MOV R26, RZ, RZ, -R25 ;  /* 0x000000ffff1a7224 */ /* 0x000fe400078e0a19 */
[----:B------:R-:W-:-:S04]  /*0980*/  IMAD.WIDE.U32 R16, R19, 0x1f, R16 ;  /* 0x0000001f13107825 */ /* 0x000fc800078e0010 */
[----:B------:R-:W-:Y:S02]  /*0990*/  IMAD R19, R18, 0x1f, RZ ;  /* 0x0000001f12137824 */ /* 0x000fe400078e02ff */
[----:B------:R-:W-:Y:S02]  /*09a0*/  IMAD R22, R3, R26, R22 ;  /* 0x0000001a03167224 */ /* 0x000fe400078e0216 */
[----:B------:R-:W-:Y:S01]  /*09b0*/  IMAD.IADD R26, R17, 0x1, R19 ;  /* 0x00000001111a7824 */ /* 0x000fe200078e0213 */
[----:B------:R-:W-:Y:S06]  /*09c0*/  @P1 BRA `(.L_x_11) ;  /* 0x00000000006c1947 */ /* 0x000fec0003800000 */
[----:B------:R-:W-:-:S13]  /*09d0*/  ISETP.GT.AND P0, PT, R6, 0x1, PT ;  /* 0x000000010600780c */ /* 0x000fda0003f04270 */
[----:B------:R-:W-:Y:S05]  /*09e0*/  @P0 BRA `(.L_x_12) ;  /* 0x0000000000240947 */ /* 0x000fea0003800000 */
[----:B------:R-:W-:Y:S01]  /*09f0*/  ISETP.NE.AND P0, PT, R6, RZ, PT ;  /* 0x000000ff0600720c */ /* 0x000fe20003f05270 */
[----:B------:R-:W-:-:S12]  /*0a00*/  IMAD.MOV.U32 R27, RZ, RZ, R25 ;  /* 0x000000ffff1b7224 */ /* 0x000fd800078e0019 */
[----:B------:R-:W-:Y:S05]  /*0a10*/  @!P0 BRA `(.L_x_13) ;  /* 0x0000000000c88947 */ /* 0x000fea0003800000 */
[----:B------:R-:W-:-:S13]  /*0a20*/  ISETP.NE.AND P0, PT, R6, 0x1, PT ;  /* 0x000000010600780c */ /* 0x000fda0003f05270 */
[----:B------:R-:W-:Y:S05]  /*0a30*/  @P0 BRA `(.L_x_14) ;  /* 0x0000000000a40947 */ /* 0x000fea0003800000 */
[----:B------:R-:W-:Y:S02]  /*0a40*/  LOP3.LUT R0, RZ, R22, RZ, 0x33, !PT ;  /* 0x00000016ff007212 */ /* 0x000fe400078e33ff */
[----:B------:R-:W-:-:S03]  /*0a50*/  MOV R22, R25 ;  /* 0x0000001900167202 */ /* 0x000fc60000000f00 */
[----:B------:R-:W-:Y:S01]  /*0a60*/  IMAD.IADD R27, R0, 0x1, R3 ;  /* 0x00000001001b7824 */ /* 0x000fe200078e0203 */
[----:B------:R-:W-:Y:S06]  /*0a70*/  BRA `(.L_x_13) ;  /* 0x0000000000b07947 */ /* 0x000fec0003800000 */
.L_x_12:
[----:B------:R-:W-:-:S05]  /*0a80*/  IMAD.MOV.U32 R19, RZ, RZ, -0x2 ;  /* 0xfffffffeff137424 */ /* 0x000fca00078e00ff */
[----:B------:R-:W-:-:S05]  /*0a90*/  VIADDMNMX.U32 R19, R6, R19, 0x2, PT ;  /* 0x0000000206137446 */ /* 0x000fca0003800013 */
[----:B------:R-:W-:-:S04]  /*0aa0*/  IMAD.SHL.U32 R27, R19, 0x4, RZ ;  /* 0x00000004131b7824 */ /* 0x000fc800078e00ff */
[----:B------:R-:W1:Y:S02]  /*0ab0*/  LDC R18, c[0x2][R27+0x18] ;  /* 0x008006001b127b82 */ /* 0x000e640000000800 */
[----:B-1----:R-:W-:-:S04]  /*0ac0*/  SHF.R.S32.HI R19, RZ, 0x1f, R18 ;  /* 0x0000001fff137819 */ /* 0x002fc80000011412 */
.L_x_56:
[----:B0-----:R-:W-:Y:S05]  /*0ad0*/  BRX R18 -0xae0                               (*"BRANCH_TARGETS .L_x_57,.L_x_58,.L_x_14"*) ;  /* 0xfffffff412487949 */ /* 0x001fea000383ffff */
.L_x_58:
[----:B------:R-:W-:Y:S01]  /*0ae0*/  LOP3.LUT R0, RZ, R25, RZ, 0x33, !PT ;  /* 0x00000019ff007212 */ /* 0x000fe200078e33ff */
[----:B------:R-:W-:-:S04]  /*0af0*/  IMAD.MOV.U32 R27, RZ, RZ, R22 ;  /* 0x000000ffff1b7224 */ /* 0x000fc800078e0016 */
[----:B------:R-:W-:-:S05]  /*0b00*/  VIADD R0, R0, UR6 ;  /* 0x0000000600007c36 */ /* 0x000fca0008000000 */
[----:B------:R-:W-:Y:S01]  /*0b10*/  MOV R22, R0 ;  /* 0x0000000000167202 */ /* 0x000fe20000000f00 */
[----:B------:R-:W-:Y:S06]  /*0b20*/  BRA `(.L_x_13) ;  /* 0x0000000000847947 */ /* 0x000fec0003800000 */
.L_x_57:
[----:B------:R-:W-:Y:S02]  /*0b30*/  LOP3.LUT R27, RZ, R25, RZ, 0x33, !PT ;  /* 0x00000019ff1b7212 */ /* 0x000fe400078e33ff */
[----:B------:R-:W-:-:S03]  /*0b40*/  LOP3.LUT R22, RZ, R22, RZ, 0x33, !PT ;  /* 0x00000016ff167212 */ /* 0x000fc600078e33ff */
[----:B------:R-:W-:Y:S02]  /*0b50*/  VIADD R27, R27, UR6 ;  /* 0x000000061b1b7c36 */ /* 0x000fe40008000000 */
[----:B------:R-:W-:Y:S01]  /*0b60*/  IMAD.IADD R22, R22, 0x1, R3 ;  /* 0x0000000116167824 */ /* 0x000fe200078e0203 */
[----:B------:R-:W-:Y:S06]  /*0b70*/  BRA `(.L_x_13) ;  /* 0x0000000000707947 */ /* 0x000fec0003800000 */
.L_x_11:
[----:B------:R-:W-:-:S13]  /*0b80*/  ISETP.GT.AND P0, PT, R6, 0x5, PT ;  /* 0x000000050600780c */ /* 0x000fda0003f04270 */
[----:B------:R-:W-:Y:S05]  /*0b90*/  @P0 BRA `(.L_x_15) ;  /* 0x0000000000340947 */ /* 0x000fea0003800000 */
[----:B------:R-:W-:-:S05]  /*0ba0*/  IMAD.MOV.U32 R19, RZ, RZ, -0x4 ;  /* 0xfffffffcff137424 */ /* 0x000fca00078e00ff */
[----:B------:R-:W-:-:S05]  /*0bb0*/  VIADDMNMX.U32 R19, R6, R19, 0x2, PT ;  /* 0x0000000206137446 */ /* 0x000fca0003800013 */
[----:B------:R-:W-:-:S04]  /*0bc0*/  IMAD.SHL.U32 R27, R19, 0x4, RZ ;  /* 0x00000004131b7824 */ /* 0x000fc800078e00ff */
[----:B------:R-:W1:Y:S02]  /*0bd0*/  LDC R18, c[0x2][R27+0x24] ;  /* 0x008009001b127b82 */ /* 0x000e640000000800 */
[----:B-1----:R-:W-:-:S04]  /*0be0*/  SHF.R.S32.HI R19, RZ, 0x1f, R18 ;  /* 0x0000001fff137819 */ /* 0x002fc80000011412 */
.L_x_60:
[----:B0-----:R-:W-:Y:S05]  /*0bf0*/  BRX R18 -0xc00                               (*"BRANCH_TARGETS .L_x_61,.L_x_62,.L_x_14"*) ;  /* 0xfffffff412007949 */ /* 0x001fea000383ffff */
.L_x_62:
[----:B------:R-:W-:Y:S02]  /*0c00*/  LOP3.LUT R22, RZ, R22, RZ, 0x33, !PT ;  /* 0x00000016ff167212 */ /* 0x000fe400078e33ff */
[----:B------:R-:W-:-:S03]  /*0c10*/  MOV R27, R25 ;  /* 0x00000019001b7202 */ /* 0x000fc60000000f00 */
[----:B------:R-:W-:Y:S01]  /*0c20*/  IMAD.IADD R22, R22, 0x1, R3 ;  /* 0x0000000116167824 */ /* 0x000fe200078e0203 */
[----:B------:R-:W-:Y:S06]  /*0c30*/  BRA `(.L_x_13) ;  /* 0x0000000000407947 */ /* 0x000fec0003800000 */
.L_x_61:
[----:B------:R-:W-:-:S05]  /*0c40*/  LOP3.LUT R27, RZ, R25, RZ, 0x33, !PT ;  /* 0x00000019ff1b7212 */ /* 0x000fca00078e33ff */
[----:B------:R-:W-:Y:S01]  /*0c50*/  VIADD R27, R27, UR6 ;  /* 0x000000061b1b7c36 */ /* 0x000fe20008000000 */
[----:B------:R-:W-:Y:S06]  /*0c60*/  BRA `(.L_x_13) ;  /* 0x0000000000347947 */ /* 0x000fec0003800000 */
.L_x_15:
[----:B------:R-:W-:-:S13]  /*0c70*/  ISETP.NE.AND P0, PT, R6, 0x6, PT ;  /* 0x000000060600780c */ /* 0x000fda0003f05270 */
[----:B------:R-:W-:Y:S05]  /*0c80*/  @!P0 BRA `(.L_x_16) ;  /* 0x00000000001c8947 */ /* 0x000fea0003800000 */
[----:B------:R-:W-:Y:S01]  /*0c90*/  ISETP.NE.AND P0, PT, R6, 0x7, PT ;  /* 0x000000070600780c */ /* 0x000fe20003f05270 */
[----:B------:R-:W-:Y:S02]  /*0ca0*/  IMAD.MOV.U32 R27, RZ, RZ, R22 ;  /* 0x000000ffff1b7224 */ /* 0x000fe400078e0016 */
[----:B------:R-:W-:-:S10]  /*0cb0*/  IMAD.MOV.U32 R22, RZ, RZ, R25 ;  /* 0x000000ffff167224 */ /* 0x000fd400078e0019 */
[----:B------:R-:W-:Y:S05]  /*0cc0*/  @!P0 BRA `(.L_x_13) ;  /* 0x00000000001c8947 */ /* 0x000fea0003800000 */
.L_x_14:
[----:B------:R-:W-:Y:S01]  /*0cd0*/  MOV R27, R24 ;  /* 0x00000018001b7202 */ /* 0x000fe20000000f00 */
[----:B------:R-:W-:Y:S01]  /*0ce0*/  IMAD.MOV.U32 R22, RZ, RZ, R0 ;  /* 0x000000ffff167224 */ /* 0x000fe200078e0000 */
[----:B------:R-:W-:Y:S06]  /*0cf0*/  BRA `(.L_x_13) ;  /* 0x0000000000107947 */ /* 0x000fec0003800000 */
.L_x_16:
[----:B------:R-:W-:Y:S02]  /*0d00*/  LOP3.LUT R0, RZ, R22, RZ, 0x33, !PT ;  /* 0x00000016ff007212 */ /* 0x000fe400078e33ff */
[----:B------:R-:W-:-:S03]  /*0d10*/  LOP3.LUT R22, RZ, R25, RZ, 0x33, !PT ;  /* 0x00000019ff167212 */ /* 0x000fc600078e33ff */
[----:B------:R-:W-:Y:S02]  /*0d20*/  IMAD.IADD R27, R0, 0x1, R3 ;  /* 0x00000001001b7824 */ /* 0x000fe400078e0203 */
[----:B0-----:R-:W-:-:S07]  /*0d30*/  VIADD R22, R22, UR6 ;  /* 0x0000000616167c36 */ /* 0x001fce0008000000 */
.L_x_13:
[----:B------:R1:W2:Y:S01]  /*0d40*/  LDG.E.S8 R18, desc[UR4][R14.64+-0x8] ;  /* 0xfffff8040e127981 */ /* 0x0002a2000c1e1300 */
[----:B------:R-:W-:Y:S02]  /*0d50*/  VIADD R2, R2, 0x2 ;  /* 0x0000000202027836 */ /* 0x000fe40000000000 */
[----:B------:R-:W-:-:S03]  /*0d60*/  IMAD R3, R27, R3, R22 ;  /* 0x000000031b037224 */ /* 0x000fc600078e0216 */
[----:B------:R-:W-:Y:S02]  /*0d70*/  ISETP.NE.AND P0, PT, R2, RZ, PT ;  /* 0x000000ff0200720c */ /* 0x000fe40003f05270 */
[----:B-1----:R-:W-:-:S04]  /*0d80*/  IADD3 R14, P1, PT, R14, 0x2, RZ ;  /* 0x000000020e0e7810 */ /* 0x002fc80007f3e0ff */
[----:B------:R-:W-:Y:S01]  /*0d90*/  IADD3.X R15, PT, PT, RZ, R15, RZ, P1, !PT ;  /* 0x0000000fff0f7210 */ /* 0x000fe20000ffe4ff */
[----:B--2---:R-:W-:Y:S02]  /*0da0*/  IMAD R18, R18, 0x64, R3 ;  /* 0x0000006412127824 */ /* 0x004fe400078e0203 */
[----:B------:R-:W-:-:S03]  /*0db0*/  IMAD R3, R26, 0x1f, RZ ;  /* 0x0000001f1a037824 */ /* 0x000fc600078e02ff */
[----:B------:R-:W-:-:S03]  /*0dc0*/  SHF.R.S32.HI R19, RZ, 0x1f, R18 ;  /* 0x0000001fff137819 */ /* 0x000fc60000011412 */
[----:B------:R-:W-:-:S04]  /*0dd0*/  IMAD.WIDE.U32 R16, R16, 0x1f, R18 ;  /* 0x0000001f10107825 */ /* 0x000fc800078e0012 */
[----:B------:R-:W-:Y:S02]  /*0de0*/  IMAD.IADD R18, R17, 0x1, R3 ;  /* 0x0000000111127824 */ /* 0x000fe400078e0203 */
[----:B------:R-:W-:Y:S01]  /*0df0*/  IMAD.MOV.U32 R19, RZ, RZ, R16 ;  /* 0x000000ffff137224 */ /* 0x000fe200078e0010 */
[----:B------:R-:W-:Y:S06]  /*0e00*/  @P0 BRA `(.L_x_17) ;  /* 0xfffffff400340947 */ /* 0x000fec000383ffff */
[----:B0-----:R-:W-:Y:S05]  /*0e10*/  BSYNC.RECONVERGENT B2 ;  /* 0x0000000000027941 */ /* 0x001fea0003800200 */
.L_x_4:
[----:B------:R-:W-:-:S04]  /*0e20*/  IMAD.WIDE.U32 R2, R19, 0x1f, RZ ;  /* 0x0000001f13027825 */ /* 0x000fc800078e00ff */
[----:B------:R-:W-:Y:S01]  /*0e30*/  IMAD R15, R18, 0x1f, RZ ;  /* 0x0000001f120f7824 */ /* 0x000fe200078e02ff */
[----:B------:R-:W-:Y:S01]  /*0e40*/  MOV R17, R2 ;  /* 0x0000000200117202 */ /* 0x000fe20000000f00 */
[----:B------:R-:W-:Y:S02]  /*0e50*/  IMAD.MOV.U32 R0, RZ, RZ, R22 ;  /* 0x000000ffff007224 */ /* 0x000fe400078e0016 */
[----:B------:R-:W-:Y:S02]  /*0e60*/  IMAD.IADD R16, R3, 0x1, R15 ;  /* 0x0000000103107824 */ /* 0x000fe400078e020f */
[----:B------:R-:W-:Y:S02]  /*0e70*/  IMAD.MOV.U32 R21, RZ, RZ, R27 ;  /* 0x000000ffff157224 */ /* 0x000fe400078e001b */
[----:B------:R-:W-:Y:S02]  /*0e80*/  IMAD.MOV.U32 R2, RZ, RZ, R8 ;  /* 0x000000ffff027224 */ /* 0x000fe400078e0008 */
[----:B------:R-:W-:-:S07]  /*0e90*/  IMAD.MOV.U32 R3, RZ, RZ, RZ ;  /* 0x000000ffff037224 */ /* 0x000fce00078e00ff */
.L_x_3:
[----:B0-----:R-:W-:Y:S05]  /*0ea0*/  BSYNC.RECONVERGENT B1 ;  /* 0x0000000000017941 */ /* 0x001fea0003800200 */
.L_x_2:
[----:B------:R-:W-:-:S13]  /*0eb0*/  LOP3.LUT P0, RZ, R11, 0x1, RZ, 0xc0, !PT ;  /* 0x000000010bff7812 */ /* 0x000fda000780c0ff */
[----:B------:R-:W-:Y:S05]  /*0ec0*/  @!P0 BRA `(.L_x_1) ;  /* 0x0000000400808947 */ /* 0x000fea0003800000 */
[----:B------:R-:W-:Y:S01]  /*0ed0*/  IADD3 R2, P0, PT, R12, R2, RZ ;  /* 0x000000020c027210 */ /* 0x000fe20007f1e0ff */
[----:B------:R-:W0:Y:S04]  /*0ee0*/  LDC R18, c[0x0][0x398] ;  /* 0x0000e600ff127b82 */ /* 0x000e280000000800 */
[----:B------:R-:W-:-:S05]  /*0ef0*/  IMAD.X R3, R13, 0x1, R3, P0 ;  /* 0x000000010d037824 */ /* 0x000fca00000e0603 */
[----:B------:R-:W2:Y:S01]  /*0f00*/  LDG.E.S8 R19, desc[UR4][R2.64+0x18] ;  /* 0x0000180402137981 */ /* 0x000ea2000c1e1300 */
[----:B------:R-:W-:Y:S01]  /*0f10*/  IMAD.MOV.U32 R14, RZ, RZ, RZ ;  /* 0x000000ffff0e7224 */ /* 0x000fe200078e00ff */
[----:B0-----:R-:W-:-:S04]  /*0f20*/  IABS R22, R18 ;  /* 0x0000001200167213 */ /* 0x001fc80000000000 */
[----:B------:R-:W0:Y:S08]  /*0f30*/  I2F.RP R24, R22 ;  /* 0x0000001600187306 */ /* 0x000e300000209400 */
[----:B0-----:R-:W0:Y:S02]  /*0f40*/  MUFU.RCP R24, R24 ;  /* 0x0000001800187308 */ /* 0x001e240000001000 */
[----:B0-----:R-:W-:-:S06]  /*0f50*/  IADD3 R25, PT, PT, R24, 0xffffffe, RZ ;  /* 0x0ffffffe18197810 */ /* 0x001fcc0007ffe0ff */
[----:B------:R-:W0:Y:S02]  /*0f60*/  F2I.FTZ.U32.TRUNC.NTZ R15, R25 ;  /* 0x00000019000f7305 */ /* 0x000e24000021f000 */
[----:B0-----:R-:W-:-:S04]  /*0f70*/  IMAD.MOV R23, RZ, RZ, -R15 ;  /* 0x000000ffff177224 */ /* 0x001fc800078e0a0f */
[----:B------:R-:W-:-:S04]  /*0f80*/  IMAD R23, R23, R22, RZ ;  /* 0x0000001617177224 */ /* 0x000fc800078e02ff */
[----:B------:R-:W-:Y:S01]  /*0f90*/  IMAD.HI.U32 R14, R15, R23, R14 ;  /* 0x000000170f0e7227 */ /* 0x000fe200078e000e */
[----:B--2---:R-:W-:-:S05]  /*0fa0*/  IABS R26, R19 ;  /* 0x00000013001a7213 */ /* 0x004fca0000000000 */
[----:B------:R-:W-:-:S04]  /*0fb0*/  IMAD.MOV.U32 R15, RZ, RZ, R26 ;  /* 0x000000ffff0f7224 */ /* 0x000fc800078e001a */
[----:B------:R-:W-:-:S04]  /*0fc0*/  IMAD.HI.U32 R23, R14, R15, RZ ;  /* 0x0000000f0e177227 */ /* 0x000fc800078e00ff */
[----:B------:R-:W-:-:S04]  /*0fd0*/  IMAD.MOV R14, RZ, RZ, -R23 ;  /* 0x000000ffff0e7224 */ /* 0x000fc800078e0a17 */
[----:B------:R-:W-:Y:S01]  /*0fe0*/  IMAD R15, R22, R14, R15 ;  /* 0x0000000e160f7224 */ /* 0x000fe200078e020f */
[----:B------:R-:W-:-:S04]  /*0ff0*/  LOP3.LUT R14, R19, R18, RZ, 0x3c, !PT ;  /* 0x00000012130e7212 */ /* 0x000fc800078e3cff */
[----:B------:R-:W-:Y:S02]  /*1000*/  ISETP.GT.U32.AND P1, PT, R22, R15, PT ;  /* 0x0000000f1600720c */ /* 0x000fe40003f24070 */
[----:B------:R-:W-:-:S11]  /*1010*/  ISETP.GE.AND P2, PT, R14, RZ, PT ;  /* 0x000000ff0e00720c */ /* 0x000fd60003f46270 */
[-C--:B------:R-:W-:Y:S01]  /*1020*/  @!P1 IADD3 R15, PT, PT, R15, -R22.reuse, RZ ;  /* 0x800000160f0f9210 */ /* 0x080fe20007ffe0ff */
[----:B------:R-:W-:Y:S01]  /*1030*/  @!P1 VIADD R23, R23, 0x1 ;  /* 0x0000000117179836 */ /* 0x000fe20000000000 */
[----:B------:R-:W-:Y:S02]  /*1040*/  ISETP.NE.AND P1, PT, R18, RZ, PT ;  /* 0x000000ff1200720c */ /* 0x000fe40003f25270 */
[----:B------:R-:W-:-:S13]  /*1050*/  ISETP.GE.U32.AND P0, PT, R15, R22, PT ;  /* 0x000000160f00720c */ /* 0x000fda0003f06070 */
[----:B------:R-:W-:Y:S01]  /*1060*/  @P0 VIADD R23, R23, 0x1 ;  /* 0x0000000117170836 */ /* 0x000fe20000000000 */
[----:B------:R-:W-:-:S03]  /*1070*/  ISETP.GT.AND P0, PT, R6, 0x3, PT ;  /* 0x000000030600780c */ /* 0x000fc60003f04270 */
[----:B------:R-:W-:Y:S01]  /*1080*/  @!P2 IMAD.MOV R23, RZ, RZ, -R23 ;  /* 0x000000ffff17a224 */ /* 0x000fe200078e0a17 */
[----:B------:R-:W-:-:S05]  /*1090*/  @!P1 LOP3.LUT R23, RZ, R18, RZ, 0x33, !PT ;  /* 0x00000012ff179212 */ /* 0x000fca00078e33ff */
        /* <DEDUP_REMOVED lines=14> */
.L_x_19:
[----:B------:R-:W-:-:S05]  /*1180*/  IMAD.MOV.U32 R15, RZ, RZ, -0x2 ;  /* 0xfffffffeff0f7424 */ /* 0x000fca00078e00ff */
[----:B------:R-:W-:-:S04]  /*1190*/  VIADDMNMX.U32 R15, R6, R15, 0x2, PT ;  /* 0x00000002060f7446 */ /* 0x000fc8000380000f */
[----:B------:R-:W-:-:S04]  /*11a0*/  SHF.L.U32 R19, R15, 0x2, RZ ;  /* 0x000000020f137819 */ /* 0x000fc800000006ff */
[----:B------:R-:W0:Y:S02]  /*11b0*/  LDC R14, c[0x2][R19+0x30] ;  /* 0x00800c00130e7b82 */ /* 0x000e240000000800 */
[----:B0-----:R-:W-:-:S04]  /*11c0*/  SHF.R.S32.HI R15, RZ, 0x1f, R14 ;  /* 0x0000001fff0f7819 */ /* 0x001fc8000001140e */
.L_x_64:
[----:B------:R-:W-:Y:S05]  /*11d0*/  BRX R14 -0x11e0                              (*"BRANCH_TARGETS .L_x_65,.L_x_66,.L_x_21"*) ;  /* 0xffffffec0e887949 */ /* 0x000fea000383ffff */
.L_x_66:
[----:B------:R-:W0:Y:S01]  /*11e0*/  LDCU UR7, c[0x0][0x394] ;  /* 0x00007280ff0777ac */ /* 0x000e220008000800 */
[----:B------:R-:W-:Y:S01]  /*11f0*/  LOP3.LUT R0, RZ, R23, RZ, 0x33, !PT ;  /* 0x00000017ff007212 */ /* 0x000fe200078e33ff */
[----:B------:R-:W-:-:S04]  /*1200*/  IMAD.MOV.U32 R27, RZ, RZ, R22 ;  /* 0x000000ffff1b7224 */ /* 0x000fc800078e0016 */
[----:B0-----:R-:W-:-:S04]  /*1210*/  VIADD R0, R0, UR7 ;  /* 0x0000000700007c36 */ /* 0x001fc80008000000 */
[----:B------:R-:W-:Y:S01]  /*1220*/  IMAD.MOV.U32 R22, RZ, RZ, R0 ;  /* 0x000000ffff167224 */ /* 0x000fe200078e0000 */
[----:B------:R-:W-:Y:S06]  /*1230*/  BRA `(.L_x_20) ;  /* 0x0000000000907947 */ /* 0x000fec0003800000 */
.L_x_65:
[----:B------:R-:W0:Y:S01]  /*1240*/  LDCU UR7, c[0x0][0x394] ;  /* 0x00007280ff0777ac */ /* 0x000e220008000800 */
[----:B------:R-:W-:Y:S02]  /*1250*/  LOP3.LUT R15, RZ, R22, RZ, 0x33, !PT ;  /* 0x00000016ff0f7212 */ /* 0x000fe400078e33ff */
[----:B------:R-:W-:-:S03]  /*1260*/  LOP3.LUT R27, RZ, R23, RZ, 0x33, !PT ;  /* 0x00000017ff1b7212 */ /* 0x000fc600078e33ff */
[----:B------:R-:W-:Y:S01]  /*1270*/  IMAD.IADD R22, R15, 0x1, R18 ;  /* 0x000000010f167824 */ /* 0x000fe200078e0212 */
[----:B0-----:R-:W-:Y:S01]  /*1280*/  IADD3 R27, PT, PT, R27, UR7, RZ ;  /* 0x000000071b1b7c10 */ /* 0x001fe2000fffe0ff */
[----:B------:R-:W-:Y:S06]  /*1290*/  BRA `(.L_x_20) ;  /* 0x0000000000787947 */ /* 0x000fec0003800000 */
.L_x_18:
[----:B------:R-:W-:-:S13]  /*12a0*/  ISETP.GT.AND P0, PT, R6, 0x5, PT ;  /* 0x000000050600780c */ /* 0x000fda0003f04270 */
[----:B------:R-:W-:Y:S05]  /*12b0*/  @P0 BRA `(.L_x_22) ;  /* 0x0000000000380947 */ /* 0x000fea0003800000 */
[----:B------:R-:W-:-:S05]  /*12c0*/  IMAD.MOV.U32 R15, RZ, RZ, -0x4 ;  /* 0xfffffffcff0f7424 */ /* 0x000fca00078e00ff */
[----:B------:R-:W-:-:S05]  /*12d0*/  VIADDMNMX.U32 R15, R6, R15, 0x2, PT ;  /* 0x00000002060f7446 */ /* 0x000fca000380000f */
[----:B------:R-:W-:-:S04]  /*12e0*/  IMAD.SHL.U32 R19, R15, 0x4, RZ ;  /* 0x000000040f137824 */ /* 0x000fc800078e00ff */
[----:B------:R-:W0:Y:S02]  /*12f0*/  LDC R14, c[0x2][R19+0x3c] ;  /* 0x00800f00130e7b82 */ /* 0x000e240000000800 */
[----:B0-----:R-:W-:-:S04]  /*1300*/  SHF.R.S32.HI R15, RZ, 0x1f, R14 ;  /* 0x0000001fff0f7819 */ /* 0x001fc8000001140e */
.L_x_68:
[----:B------:R-:W-:Y:S05]  /*1310*/  BRX R14 -0x1320                              (*"BRANCH_TARGETS .L_x_69,.L_x_70,.L_x_21"*) ;  /* 0xffffffec0e387949 */ /* 0x000fea000383ffff */
.L_x_70:
[----:B------:R-:W-:Y:S02]  /*1320*/  LOP3.LUT R15, RZ, R22, RZ, 0x33, !PT ;  /* 0x00000016ff0f7212 */ /* 0x000fe400078e33ff */
[----:B------:R-:W-:-:S03]  /*1330*/  MOV R27, R23 ;  /* 0x00000017001b7202 */ /* 0x000fc60000000f00 */
[----:B------:R-:W-:Y:S01]  /*1340*/  IMAD.IADD R22, R15, 0x1, R18 ;  /* 0x000000010f167824 */ /* 0x000fe200078e0212 */
[----:B------:R-:W-:Y:S06]  /*1350*/  BRA `(.L_x_20) ;  /* 0x0000000000487947 */ /* 0x000fec0003800000 */
.L_x_69:
[----:B------:R-:W0:Y:S01]  /*1360*/  LDCU UR7, c[0x0][0x394] ;  /* 0x00007280ff0777ac */ /* 0x000e220008000800 */
[----:B------:R-:W-:-:S05]  /*1370*/  LOP3.LUT R27, RZ, R23, RZ, 0x33, !PT ;  /* 0x00000017ff1b7212 */ /* 0x000fca00078e33ff */
[----:B0-----:R-:W-:Y:S01]  /*1380*/  VIADD R27, R27, UR7 ;  /* 0x000000071b1b7c36 */ /* 0x001fe20008000000 */
[----:B------:R-:W-:Y:S06]  /*1390*/  BRA `(.L_x_20) ;  /* 0x0000000000387947 */ /* 0x000fec0003800000 */
.L_x_22:
[----:B------:R-:W-:-:S13]  /*13a0*/  ISETP.NE.AND P0, PT, R6, 0x6, PT ;  /* 0x000000060600780c */ /* 0x000fda0003f05270 */
[----:B------:R-:W-:Y:S05]  /*13b0*/  @!P0 BRA `(.L_x_23) ;  /* 0x00000000001c8947 */ /* 0x000fea0003800000 */
[----:B------:R-:W-:Y:S01]  /*13c0*/  ISETP.NE.AND P0, PT, R6, 0x7, PT ;  /* 0x000000070600780c */ /* 0x000fe20003f05270 */
[----:B------:R-:W-:Y:S01]  /*13d0*/  IMAD.MOV.U32 R27, RZ, RZ, R22 ;  /* 0x000000ffff1b7224 */ /* 0x000fe200078e0016 */
[----:B------:R-:W-:-:S11]  /*13e0*/  MOV R22, R23 ;  /* 0x0000001700167202 */ /* 0x000fd60000000f00 */
[----:B------:R-:W-:Y:S05]  /*13f0*/  @!P0 BRA `(.L_x_20) ;  /* 0x0000000000208947 */ /* 0x000fea0003800000 */
.L_x_21:
[----:B------:R-:W-:Y:S02]  /*1400*/  IMAD.MOV.U32 R27, RZ, RZ, R21 ;  /* 0x000000ffff1b7224 */ /* 0x000fe400078e0015 */
[----:B------:R-:W-:Y:S01]  /*1410*/  IMAD.MOV.U32 R22, RZ, RZ, R0 ;  /* 0x000000ffff167224 */ /* 0x000fe200078e0000 */
[----:B------:R-:W-:Y:S06]  /*1420*/  BRA `(.L_x_20) ;  /* 0x0000000000147947 */ /* 0x000fec0003800000 */
.L_x_23:
[----:B------:R-:W0:Y:S01]  /*1430*/  LDCU UR7, c[0x0][0x394] ;  /* 0x00007280ff0777ac */ /* 0x000e220008000800 */
[----:B------:R-:W-:Y:S02]  /*1440*/  LOP3.LUT R27, RZ, R22, RZ, 0x33, !PT ;  /* 0x00000016ff1b7212 */ /* 0x000fe400078e33ff */
[----:B------:R-:W-:-:S03]  /*1450*/  LOP3.LUT R22, RZ, R23, RZ, 0x33, !PT ;  /* 0x00000017ff167212 */ /* 0x000fc600078e33ff */
[----:B------:R-:W-:Y:S01]  /*1460*/  IMAD.IADD R27, R27, 0x1, R18 ;  /* 0x000000011b1b7824 */ /* 0x000fe200078e0212 */
[----:B0-----:R-:W-:-:S07]  /*1470*/  IADD3 R22, PT, PT, R22, UR7, RZ ;  /* 0x0000000716167c10 */ /* 0x001fce000fffe0ff */
.L_x_20:
[----:B------:R-:W2:Y:S01]  /*1480*/  LDG.E.S8 R2, desc[UR4][R2.64+0x10] ;  /* 0x0000100402027981 */ /* 0x000ea2000c1e1300 */
[----:B------:R-:W-:-:S04]  /*1490*/  IMAD R15, R27, R18, R22 ;  /* 0x000000121b0f7224 */ /* 0x000fc800078e0216 */
[----:B--2---:R-:W-:-:S05]  /*14a0*/  IMAD R18, R2, 0x64, R15 ;  /* 0x0000006402127824 */ /* 0x004fca00078e020f */
[----:B------:R-:W-:-:S04]  /*14b0*/  IADD3 R19, P0, PT, R18, R17, RZ ;  /* 0x0000001112137210 */ /* 0x000fc80007f1e0ff */
[----:B------:R-:W-:-:S09]  /*14c0*/  LEA.HI.X.SX32 R18, R18, R16, 0x1, P0 ;  /* 0x0000001012127211 */ /* 0x000fd200000f0eff */
.L_x_1:
[----:B0-----:R-:W-:Y:S05]  /*14d0*/  BSYNC.RECONVERGENT B0 ;  /* 0x0000000000007941 */ /* 0x001fea0003800200 */
.L_x_0:
[----:B------:R-:W-:Y:S01]  /*14e0*/  VIADD R6, R6, 0x1 ;  /* 0x0000000106067836 */ /* 0x000fe20000000000 */
[----:B------:R-:W-:-:S04]  /*14f0*/  ISETP.LT.U32.AND P0, PT, R10, R19, PT ;  /* 0x000000130a00720c */ /* 0x000fc80003f01070 */
[----:B------:R-:W-:Y:S02]  /*1500*/  ISETP.NE.AND P1, PT, R6, 0x8, PT ;  /* 0x000000080600780c */ /* 0x000fe40003f25270 */
[----:B------:R-:W-:-:S04]  /*1510*/  ISETP.LT.U32.AND.EX P0, PT, R7, R18, PT, P0 ;  /* 0x000000120700720c */ /* 0x000fc80003f01100 */
[----:B------:R-:W-:Y:S02]  /*1520*/  SEL R10, R10, R19, P0 ;  /* 0x000000130a0a7207 */ /* 0x000fe40000000000 */
[----:B------:R-:W-:-:S05]  /*1530*/  SEL R7, R7, R18, P0 ;  /* 0x0000001207077207 */ /* 0x000fca0000000000 */
[----:B------:R-:W-:Y:S05]  /*1540*/  @P1 BRA `(.L_x_24) ;  /* 0xffffffe800f81947 */ /* 0x000fea000383ffff */
[----:B------:R-:W0:Y:S01]  /*1550*/  LDC.64 R2, c[0x0][0x388] ;  /* 0x0000e200ff027b82 */ /* 0x000e220000000a00 */
[----:B------:R-:W-:Y:S02]  /*1560*/  IMAD.MOV.U32 R11, RZ, RZ, R7 ;  /* 0x000000ffff0b7224 */ /* 0x000fe400078e0007 */
[----:B0-----:R-:W-:-:S05]  /*1570*/  IMAD.WIDE R20, R20, 0x8, R2 ;  /* 0x0000000814147825 */ /* 0x001fca00078e0202 */
[----:B------:R-:W-:Y:S01]  /*1580*/  STG.E.64 desc[UR4][R20.64], R10 ;  /* 0x0000000a14007986 */ /* 0x000fe2000c101b04 */
[----:B------:R-:W-:Y:S05]  /*1590*/  EXIT ;  /* 0x000000000000794d */ /* 0x000fea0003800000 */
.L_x_25:
[----:B------:R-:W-:-:S00]  /*15a0*/  BRA `(.L_x_25) ;  /* 0xfffffffc00fc7947 */ /* 0x000fc0000383ffff */
[----:B------:R-:W-:-:S00]  /*15b0*/  NOP ;  /* 0x0000000000007918 */ /* 0x000fc00000000000 */
        /* <DEDUP_REMOVED lines=12> */
.L_x_72:


//--------------------- .text._Z19generate_placementsP10BoardStatePiiS0_Pbi --------------------------
	.section	.text._Z19generate_placementsP10BoardStatePiiS0_Pbi,"ax",@progbits
	.align	128
        .global         _Z19generate_placementsP10BoardStatePiiS0_Pbi
        .type           _Z19generate_placementsP10BoardStatePiiS0_Pbi,@function
        .size           _Z19generate_placementsP10BoardStatePiiS0_Pbi,(.L_x_73 - _Z19generate_placementsP10BoardStatePiiS0_Pbi)
        .other          _Z19generate_placementsP10BoardStatePiiS0_Pbi,@"STO_CUDA_ENTRY STV_DEFAULT"
_Z19generate_placementsP10BoardStatePiiS0_Pbi:
.text._Z19generate_placementsP10BoardStatePiiS0_Pbi:
        /* <DEDUP_REMOVED lines=9> */
[----:B------:R-:W0:Y:S07]  /*0090*/  LDCU.64 UR4, c[0x0][0x358] ;  /* 0x00006b00ff0477ac */ /* 0x000e2e0008000a00 */
[----:B------:R-:W1:Y:S08]  /*00a0*/  LDC.64 R2, c[0x0][0x398] ;  /* 0x0000e600ff027b82 */ /* 0x000e700000000a00 */
[----:B------:R-:W2:Y:S01]  /*00b0*/  LDC.64 R8, c[0x0][0x388] ;  /* 0x0000e200ff087b82 */ /* 0x000ea20000000a00 */
[----:B0-----:R-:W3:Y:S07]  /*00c0*/  LDG.E.64 R10, desc[UR4][R4.64] ;  /* 0x00000004040a7981 */ /* 0x001eee000c1e1b00 */
[----:B------:R-:W0:Y:S01]  /*00d0*/  LDC R21, c[0x0][0x3a8] ;  /* 0x0000ea00ff157b82 */ /* 0x000e220000000800 */
[----:B------:R-:W4:Y:S04]  /*00e0*/  LDG.E.64 R6, desc[UR4][R4.64+0x8] ;  /* 0x0000080404067981 */ /* 0x000f28000c1e1b00 */
[----:B------:R-:W5:Y:S04]  /*00f0*/  LDG.E.64 R12, desc[UR4][R4.64+0x10] ;  /* 0x00001004040c7981 */ /* 0x000f68000c1e1b00 */
[----:B------:R-:W5:Y:S04]  /*0100*/  LDG.E.64 R14, desc[UR4][R4.64+0x18] ;  /* 0x00001804040e7981 */ /* 0x000f68000c1e1b00 */
[----:B------:R-:W5:Y:S01]  /*0110*/  LDG.E.64 R18, desc[UR4][R4.64+0x20] ;  /* 0x0000200404127981 */ /* 0x000f62000c1e1b00 */
[----:B-1----:R-:W-:-:S04]  /*0120*/  IMAD.WIDE R2, R0, 0x28, R2 ;  /* 0x0000002800027825 */ /* 0x002fc800078e0202 */
[----:B--2---:R-:W-:Y:S01]  /*0130*/  IMAD.WIDE R8, R0, 0x4, R8 ;  /* 0x0000000400087825 */ /* 0x004fe200078e0208 */
[----:B---3--:R1:W-:Y:S04]  /*0140*/  STG.E.64 desc[UR4][R2.64], R10 ;  /* 0x0000000a02007986 */ /* 0x0083e8000c101b04 */
[----:B----4-:R1:W-:Y:S04]  /*0150*/  STG.E.64 desc[UR4][R2.64+0x8], R6 ;  /* 0x0000080602007986 */ /* 0x0103e8000c101b04 */
[----:B-----5:R1:W-:Y:S04]  /*0160*/  STG.E.64 desc[UR4][R2.64+0x10], R12 ;  /* 0x0000100c02007986 */ /* 0x0203e8000c101b04 */
[----:B------:R1:W-:Y:S04]  /*0170*/  STG.E.64 desc[UR4][R2.64+0x18], R14 ;  /* 0x0000180e02007986 */ /* 0x0003e8000c101b04 */
[----:B------:R1:W-:Y:S04]  /*0180*/  STG.E.64 desc[UR4][R2.64+0x20], R18 ;  /* 0x0000201202007986 */ /* 0x0003e8000c101b04 */
[----:B------:R-:W2:Y:S01]  /*0190*/  LDG.E R9, desc[UR4][R8.64] ;  /* 0x0000000408097981 */ /* 0x000ea2000c1e1900 */
[----:B0-----:R-:W-:Y:S01]  /*01a0*/  IADD3 R4, P0, PT, R2, R21, RZ ;  /* 0x0000001502047210 */ /* 0x001fe20007f1e0ff */
[----:B------:R-:W-:-:S02]  /*01b0*/  VIADD R17, R21, 0x1 ;  /* 0x0000000115117836 */ /* 0x000fc40000000000 */
[----:B------:R-:W-:Y:S01]  /*01c0*/  IMAD.MOV.U32 R16, RZ, RZ, 0x1 ;  /* 0x00000001ff107424 */ /* 0x000fe200078e00ff */
[C---:B------:R-:W-:Y:S02]  /*01d0*/  LEA.HI.X.SX32 R5, R21.reuse, R3, 0x1, P0 ;  /* 0x0000000315057211 */ /* 0x040fe400000f0eff */
[----:B------:R-:W-:-:S03]  /*01e0*/  ISETP.GE.AND P0, PT, R21, RZ, PT ;  /* 0x000000ff1500720c */ /* 0x000fc60003f06270 */
[----:B--2---:R1:W-:Y:S04]  /*01f0*/  STG.E.U8 desc[UR4][R4.64+0x18], R9 ;  /* 0x0000180904007986 */ /* 0x0043e8000c101104 */
[----:B------:R1:W-:Y:S06]  /*0200*/  STG.E desc[UR4][R2.64+0x24], R17 ;  /* 0x0000241102007986 */ /* 0x0003ec000c101904 */
[----:B------:R-:W-:Y:S05]  /*0210*/  @!P0 BRA `(.L_x_26) ;  /* 0x0000000800288947 */ /* 0x000fea0003800000 */
[----:B------:R-:W-:Y:S01]  /*0220*/  ISETP.GT.AND P0, PT, R21, RZ, PT ;  /* 0x000000ff1500720c */ /* 0x000fe20003f04270 */
[----:B------:R-:W-:-:S12]  /*0230*/  IMAD.MOV.U32 R16, RZ, RZ, 0x1 ;  /* 0x00000001ff107424 */ /* 0x000fd800078e00ff */
[----:B------:R-:W-:Y:S05]  /*0240*/  @!P0 BRA `(.L_x_26) ;  /* 0x00000008001c8947 */ /* 0x000fea0003800000 */
[----:B-1----:R0:W5:Y:S01]  /*0250*/  LDG.E R6, desc[UR4][R2.64+0x4] ;  /* 0x0000040402067981 */ /* 0x002162000c1e1900 */
[----:B------:R-:W-:Y:S01]  /*0260*/  BSSY.RECONVERGENT B0, `(.L_x_26) ;  /* 0x0000085000007945 */ /* 0x000fe20003800200 */
[----:B------:R-:W-:Y:S02]  /*0270*/  IMAD.MOV.U32 R11, RZ, RZ, RZ ;  /* 0x000000ffff0b7224 */ /* 0x000fe400078e00ff */
[----:B------:R-:W-:-:S07]  /*0280*/  IMAD.MOV.U32 R7, RZ, RZ, 0x1 ;  /* 0x00000001ff077424 */ /* 0x000fce00078e00ff */
.L_x_35:
[----:B------:R-:W-:-:S05]  /*0290*/  IADD3 R4, P0, PT, R2, R11, RZ ;  /* 0x0000000b02047210 */ /* 0x000fca0007f1e0ff */
[----:B------:R-:W-:-:S05]  /*02a0*/  IMAD.X R5, RZ, RZ, R3, P0 ;  /* 0x000000ffff057224 */ /* 0x000fca00000e0603 */
[----:B------:R-:W2:Y:S01]  /*02b0*/  LDG.E.U8 R8, desc[UR4][R4.64+0x18] ;  /* 0x0000180404087981 */ /* 0x000ea2000c1e1100 */
[-C--:B-----5:R-:W-:Y:S01]  /*02c0*/  IABS R9, R6.reuse ;  /* 0x0000000600097213 */ /* 0x0a0fe20000000000 */
[----:B------:R-:W-:Y:S01]  /*02d0*/  BSSY.RELIABLE B1, `(.L_x_27) ;  /* 0x0000077000017945 */ /* 0x000fe20003800100 */
[----:B------:R-:W-:Y:S02]  /*02e0*/  IABS R16, R6 ;  /* 0x0000000600107213 */ /* 0x000fe40000000000 */
[----:B------:R-:W1:Y:S03]  /*02f0*/  I2F.RP R10, R9 ;  /* 0x00000009000a7306 */ /* 0x000e660000209400 */
[----:B------:R-:W-:-:S05]  /*0300*/  IMAD.MOV R16, RZ, RZ, -R16 ;  /* 0x000000ffff107224 */ /* 0x000fca00078e0a10 */
[----:B-1----:R-:W1:Y:S02]  /*0310*/  MUFU.RCP R10, R10 ;  /* 0x0000000a000a7308 */ /* 0x002e640000001000 */
[----:B-1----:R-:W-:-:S06]  /*0320*/  VIADD R12, R10, 0xffffffe ;  /* 0x0ffffffe0a0c7836 */ /* 0x002fcc0000000000 */
[----:B------:R1:W3:Y:S02]  /*0330*/  F2I.FTZ.U32.TRUNC.NTZ R13, R12 ;  /* 0x0000000c000d7305 */ /* 0x0002e4000021f000 */
[----:B-1----:R-:W-:Y:S02]  /*0340*/  IMAD.MOV.U32 R12, RZ, RZ, RZ ;  /* 0x000000ffff0c7224 */ /* 0x002fe400078e00ff */
[----:B---3--:R-:W-:-:S04]  /*0350*/  IMAD.MOV R14, RZ, RZ, -R13 ;  /* 0x000000ffff0e7224 */ /* 0x008fc800078e0a0d */
[----:B------:R-:W-:-:S04]  /*0360*/  IMAD R15, R14, R9, RZ ;  /* 0x000000090e0f7224 */ /* 0x000fc800078e02ff */
[----:B------:R-:W-:-:S04]  /*0370*/  IMAD.HI.U32 R10, R13, R15, R12 ;  /* 0x0000000f0d0a7227 */ /* 0x000fc800078e000c */
[----:B------:R-:W-:Y:S01]  /*0380*/  IMAD.MOV.U32 R15, RZ, RZ, R7 ;  /* 0x000000ffff0f7224 */ /* 0x000fe200078e0007 */
[----:B--2---:R-:W-:-:S04]  /*0390*/  PRMT R19, R8, 0x8880, RZ ;  /* 0x0000888008137816 */ /* 0x004fc800000000ff */
[----:B------:R-:W-:-:S05]  /*03a0*/  IABS R14, R19 ;  /* 0x00000013000e7213 */ /* 0x000fca0000000000 */
[----:B------:R-:W-:Y:S02]  /*03b0*/  IMAD.MOV.U32 R12, RZ, RZ, R14 ;  /* 0x000000ffff0c7224 */ /* 0x000fe400078e000e */
[----:B------:R-:W-:Y:S02]  /*03c0*/  IMAD.MOV.U32 R14, RZ, RZ, R16 ;  /* 0x000000ffff0e7224 */ /* 0x000fe400078e0010 */
[----:B------:R-:W-:-:S04]  /*03d0*/  IMAD.HI.U32 R13, R10, R12, RZ ;  /* 0x0000000c0a0d7227 */ /* 0x000fc800078e00ff */
[----:B------:R-:W-:-:S05]  /*03e0*/  IMAD R12, R13, R14, R12 ;  /* 0x0000000e0d0c7224 */ /* 0x000fca00078e020c */
[----:B------:R-:W-:-:S13]  /*03f0*/  ISETP.GT.U32.AND P2, PT, R9, R12, PT ;  /* 0x0000000c0900720c */ /* 0x000fda0003f44070 */
[----:B------:R-:W-:Y:S02]  /*0400*/  @!P2 IMAD.IADD R12, R12, 0x1, -R9 ;  /* 0x000000010c0ca824 */ /* 0x000fe400078e0a09 */
[----:B------:R-:W-:Y:S01]  /*0410*/  @!P2 VIADD R13, R13, 0x1 ;  /* 0x000000010d0da836 */ /* 0x000fe20000000000 */
[----:B------:R-:W-:Y:S02]  /*0420*/  ISETP.NE.AND P2, PT, R6, RZ, PT ;  /* 0x000000ff0600720c */ /* 0x000fe40003f45270 */
[----:B------:R-:W-:Y:S02]  /*0430*/  ISETP.GE.U32.AND P0, PT, R12, R9, PT ;  /* 0x000000090c00720c */ /* 0x000fe40003f06070 */
[----:B------:R-:W-:-:S04]  /*0440*/  LOP3.LUT R12, R19, R6, RZ, 0x3c, !PT ;  /* 0x00000006130c7212 */ /* 0x000fc800078e3cff */
[----:B------:R-:W-:Y:S02]  /*0450*/  ISETP.GE.AND P1, PT, R12, RZ, PT ;  /* 0x000000ff0c00720c */ /* 0x000fe40003f26270 */
[----:B------:R-:W1:Y:S05]  /*0460*/  LDC R12, c[0x0][0x3a8] ;  /* 0x0000ea00ff0c7b82 */ /* 0x000e6a0000000800 */
[----:B------:R-:W-:-:S06]  /*0470*/  @P0 VIADD R13, R13, 0x1 ;  /* 0x000000010d0d0836 */ /* 0x000fcc0000000000 */
[----:B------:R-:W-:Y:S01]  /*0480*/  @!P1 IMAD.MOV R13, RZ, RZ, -R13 ;  /* 0x000000ffff0d9224 */ /* 0x000fe200078e0a0d */
[----:B------:R-:W-:-:S05]  /*0490*/  @!P2 LOP3.LUT R13, RZ, R6, RZ, 0x33, !PT ;  /* 0x00000006ff0da212 */ /* 0x000fca00078e33ff */
[----:B------:R-:W-:-:S04]  /*04a0*/  IMAD.MOV R17, RZ, RZ, -R13 ;  /* 0x000000ffff117224 */ /* 0x000fc800078e0a0d */
[----:B------:R-:W-:-:S07]  /*04b0*/  IMAD R14, R6, R17, R19 ;  /* 0x00000011060e7224 */ /* 0x000fce00078e0213 */
.L_x_34:
[----:B------:R-:W-:-:S05]  /*04c0*/  IADD3 R16, P0, PT, R2, R11, RZ ;  /* 0x0000000b02107210 */ /* 0x000fca0007f1e0ff */
[----:B------:R-:W-:-:S06]  /*04d0*/  IMAD.X R17, RZ, RZ, R3, P0 ;  /* 0x000000ffff117224 */ /* 0x000fcc00000e0603 */
[----:B------:R-:W2:Y:S01]  /*04e0*/  LDG.E.U8 R17, desc[UR4][R16.64+0x19] ;  /* 0x0000190410117981 */ /* 0x000ea2000c1e1100 */
[-C--:B------:R-:W-:Y:S02]  /*04f0*/  IABS R11, R6.reuse ;  /* 0x00000006000b7213 */ /* 0x080fe40000000000 */
[----:B------:R-:W-:-:S03]  /*0500*/  IABS R21, R6 ;  /* 0x0000000600157213 */ /* 0x000fc60000000000 */
[----:B------:R-:W-:Y:S01]  /*0510*/  IMAD.MOV R20, RZ, RZ, -R11 ;  /* 0x000000ffff147224 */ /* 0x000fe200078e0a0b */
[----:B--2---:R-:W-:-:S04]  /*0520*/  PRMT R19, R17, 0x8880, RZ ;  /* 0x0000888011137816 */ /* 0x004fc800000000ff */
[----:B------:R-:W-:Y:S02]  /*0530*/  IABS R18, R19 ;  /* 0x0000001300127213 */ /* 0x000fe40000000000 */
[----:B------:R-:W-:-:S03]  /*0540*/  LOP3.LUT R16, R19, R6, RZ, 0x3c, !PT ;  /* 0x0000000613107212 */ /* 0x000fc600078e3cff */
[----:B------:R-:W-:Y:S01]  /*0550*/  IMAD.HI.U32 R11, R10, R18, RZ ;  /* 0x000000120a0b7227 */ /* 0x000fe200078e00ff */
[----:B------:R-:W-:Y:S02]  /*0560*/  ISETP.GE.AND P0, PT, R16, RZ, PT ;  /* 0x000000ff1000720c */ /* 0x000fe40003f06270 */
[----:B------:R-:W-:Y:S01]  /*0570*/  PRMT R16, RZ, 0x7610, R16 ;  /* 0x00007610ff107816 */ /* 0x000fe20000000010 */
[----:B------:R-:W-:-:S05]  /*0580*/  IMAD R18, R11, R20, R18 ;  /* 0x000000140b127224 */ /* 0x000fca00078e0212 */
[----:B------:R-:W-:-:S13]  /*0590*/  ISETP.GT.U32.AND P2, PT, R9, R18, PT ;  /* 0x000000120900720c */ /* 0x000fda0003f44070 */
[----:B------:R-:W-:Y:S02]  /*05a0*/  @!P2 IMAD.IADD R18, R18, 0x1, -R21 ;  /* 0x000000011212a824 */ /* 0x000fe400078e0a15 */
[----:B------:R-:W-:Y:S01]  /*05b0*/  @!P2 VIADD R11, R11, 0x1 ;  /* 0x000000010b0ba836 */ /* 0x000fe20000000000 */
[----:B------:R-:W-:Y:S02]  /*05c0*/  ISETP.NE.AND P2, PT, R6, RZ, PT ;  /* 0x000000ff0600720c */ /* 0x000fe40003f45270 */
[----:B------:R-:W-:-:S13]  /*05d0*/  ISETP.GE.U32.AND P1, PT, R18, R9, PT ;  /* 0x000000091200720c */ /* 0x000fda0003f26070 */
[----:B------:R-:W-:-:S04]  /*05e0*/  @P1 VIADD R11, R11, 0x1 ;  /* 0x000000010b0b1836 */ /* 0x000fc80000000000 */
[----:B------:R-:W-:-:S04]  /*05f0*/  IMAD.MOV.U32 R18, RZ, RZ, R11 ;  /* 0x000000ffff127224 */ /* 0x000fc800078e000b */
[----:B------:R-:W-:Y:S01]  /*0600*/  @!P0 IMAD.MOV R18, RZ, RZ, -R18 ;  /* 0x000000ffff128224 */ /* 0x000fe200078e0a12 */
[----:B------:R-:W-:Y:S02]  /*0610*/  ISETP.NE.AND P0, PT, R8, R17, PT ;  /* 0x000000110800720c */ /* 0x000fe40003f05270 */
[----:B------:R-:W-:-:S05]  /*0620*/  @!P2 LOP3.LUT R18, RZ, R6, RZ, 0x33, !PT ;  /* 0x00000006ff12a212 */ /* 0x000fca00078e33ff */
[----:B------:R-:W-:-:S04]  /*0630*/  IMAD.MOV R11, RZ, RZ, -R18 ;  /* 0x000000ffff0b7224 */ /* 0x000fc800078e0a12 */
[----:B------:R-:W-:Y:S02]  /*0640*/  IMAD R17, R6, R11, R19 ;  /* 0x0000000b06117224 */ /* 0x000fe400078e0213 */
[----:B------:R-:W-:Y:S05]  /*0650*/  @!P0 BREAK.RELIABLE B1 ;  /* 0x0000000000018942 */ /* 0x000fea0003800100 */
[----:B------:R-:W-:Y:S05]  /*0660*/  @!P0 BRA `(.L_x_28) ;  /* 0x0000000400108947 */ /* 0x000fea0003800000 */
[----:B------:R-:W2:Y:S01]  /*0670*/  LDG.E.U8 R19, desc[UR4][R4.64+0x10] ;  /* 0x0000100404137981 */ /* 0x000ea2000c1e1100 */
[----:B------:R-:W-:Y:S01]  /*0680*/  BSSY.RELIABLE B2, `(.L_x_29) ;  /* 0x0000038000027945 */ /* 0x000fe20003800100 */
[----:B------:R-:W-:Y:S01]  /*0690*/  IMAD.MOV.U32 R11, RZ, RZ, R15 ;  /* 0x000000ffff0b7224 */ /* 0x000fe200078e000f */
[----:B--2---:R-:W-:-:S13]  /*06a0*/  ISETP.GT.AND P0, PT, R19, 0x1, PT ;  /* 0x000000011300780c */ /* 0x004fda0003f04270 */
[----:B------:R-:W-:Y:S05]  /*06b0*/  @P0 BRA `(.L_x_30) ;  /* 0x00000000006c0947 */ /* 0x000fea0003800000 */
[----:B------:R-:W-:-:S13]  /*06c0*/  ISETP.NE.AND P0, PT, R19, RZ, PT ;  /* 0x000000ff1300720c */ /* 0x000fda0003f05270 */
[----:B------:R-:W-:Y:S05]  /*06d0*/  @P0 BRA `(.L_x_31) ;  /* 0x00000000002c0947 */ /* 0x000fea0003800000 */
[----:B------:R-:W-:Y:S02]  /*06e0*/  IMAD.IADD R15, R18, 0x1, -R13 ;  /* 0x00000001120f7824 */ /* 0x000fe400078e0a0d */
[----:B------:R-:W-:-:S03]  /*06f0*/  IMAD.IADD R17, R17, 0x1, -R14 ;  /* 0x0000000111117824 */ /* 0x000fc600078e0a0e */
[----:B------:R-:W-:Y:S02]  /*0700*/  IABS R15, R15 ;  /* 0x0000000f000f7213 */ /* 0x000fe40000000000 */
[----:B------:R-:W-:Y:S02]  /*0710*/  IABS R18, R17 ;  /* 0x0000001100127213 */ /* 0x000fe40000000000 */
[----:B------:R-:W-:Y:S02]  /*0720*/  ISETP.LT.U32.AND P1, PT, R15, 0x2, PT ;  /* 0x000000020f00780c */ /* 0x000fe40003f21070 */
[----:B------:R-:W-:-:S04]  /*0730*/  LOP3.LUT P0, RZ, R18, R15, RZ, 0xfc, !PT ;  /* 0x0000000f12ff7212 */ /* 0x000fc8000780fcff */
[----:B------:R-:W-:-:S13]  /*0740*/  ISETP.LT.U32.AND P0, PT, R18, 0x2, P0 ;  /* 0x000000021200780c */ /* 0x000fda0000701070 */
[----:B------:R-:W-:Y:S05]  /*0750*/  @P0 BREAK.RELIABLE P1, B2 ;  /* 0x0000000000020942 */ /* 0x000fea0000800100 */
[----:B------:R-:W-:Y:S05]  /*0760*/  @P0 BREAK.RELIABLE P1, B1 ;  /* 0x0000000000010942 */ /* 0x000fea0000800100 */
[----:B------:R-:W-:Y:S05]  /*0770*/  @P0 BRA P1, `(.L_x_28) ;  /* 0x0000000000cc0947 */ /* 0x000fea0000800000 */
[----:B------:R-:W-:Y:S05]  /*0780*/  BRA `(.L_x_32) ;  /* 0x00000000009c7947 */ /* 0x000fea0003800000 */
.L_x_31:
[----:B------:R-:W-:-:S13]  /*0790*/  ISETP.NE.AND P0, PT, R19, 0x1, PT ;  /* 0x000000011300780c */ /* 0x000fda0003f05270 */
[----:B------:R-:W-:Y:S05]  /*07a0*/  @P0 BRA `(.L_x_32) ;  /* 0x0000000000940947 */ /* 0x000fea0003800000 */
[C---:B------:R-:W-:Y:S01]  /*07b0*/  IMAD.IADD R19, R17.reuse, 0x1, -R14 ;  /* 0x0000000111137824 */ /* 0x040fe200078e0a0e */
[----:B------:R-:W-:Y:S01]  /*07c0*/  ISETP.NE.AND P0, PT, R17, R14, PT ;  /* 0x0000000e1100720c */ /* 0x000fe20003f05270 */
[----:B------:R-:W-:-:S03]  /*07d0*/  IMAD.IADD R15, R18, 0x1, -R13 ;  /* 0x00000001120f7824 */ /* 0x000fc600078e0a0d */
[----:B------:R-:W-:Y:S02]  /*07e0*/  IABS R19, R19 ;  /* 0x0000001300137213 */ /* 0x000fe40000000000 */
[----:B------:R-:W-:Y:S02]  /*07f0*/  ISETP.EQ.OR P0, PT, R18, R13, !P0 ;  /* 0x0000000d1200720c */ /* 0x000fe40004702670 */
[----:B------:R-:W-:Y:S01]  /*0800*/  IABS R15, R15 ;  /* 0x0000000f000f7213 */ /* 0x000fe20000000000 */
[----:B------:R-:W-:-:S05]  /*0810*/  IMAD.MOV.U32 R18, RZ, RZ, R19 ;  /* 0x000000ffff127224 */ /* 0x000fca00078e0013 */
[----:B------:R-:W-:-:S13]  /*0820*/  ISETP.EQ.OR P0, PT, R15, R18, P0 ;  /* 0x000000120f00720c */ /* 0x000fda0000702670 */
[----:B------:R-:W-:Y:S05]  /*0830*/  @P0 BREAK.RELIABLE B2 ;  /* 0x0000000000020942 */ /* 0x000fea0003800100 */
[----:B------:R-:W-:Y:S05]  /*0840*/  @P0 BREAK.RELIABLE B1 ;  /* 0x0000000000010942 */ /* 0x000fea0003800100 */
[----:B------:R-:W-:Y:S05]  /*0850*/  @P0 BRA `(.L_x_28) ;  /* 0x0000000000940947 */ /* 0x000fea0003800000 */
[----:B------:R-:W-:Y:S05]  /*0860*/  BRA `(.L_x_32) ;  /* 0x0000000000647947 */ /* 0x000fea0003800000 */
.L_x_30:
[----:B------:R-:W-:-:S13]  /*0870*/  ISETP.NE.AND P0, PT, R19, 0x2, PT ;  /* 0x000000021300780c */ /* 0x000fda0003f05270 */
[----:B------:R-:W-:Y:S05]  /*0880*/  @P0 BRA `(.L_x_33) ;  /* 0x0000000000240947 */ /* 0x000fea0003800000 */
[----:B------:R-:W-:Y:S02]  /*0890*/  IMAD.IADD R18, R18, 0x1, -R13 ;  /* 0x0000000112127824 */ /* 0x000fe400078e0a0d */
[----:B------:R-:W-:-:S03]  /*08a0*/  IMAD.IADD R17, R17, 0x1, -R14 ;  /* 0x0000000111117824 */ /* 0x000fc600078e0a0e */
[----:B------:R-:W-:Y:S02]  /*08b0*/  IABS R15, R18 ;  /* 0x00000012000f7213 */ /* 0x000fe40000000000 */
[----:B------:R-:W-:-:S04]  /*08c0*/  IABS R18, R17 ;  /* 0x0000001100127213 */ /* 0x000fc80000000000 */
[----:B------:R-:W-:-:S13]  /*08d0*/  ISETP.NE.AND P0, PT, R15, R18, PT ;  /* 0x000000120f00720c */ /* 0x000fda0003f05270 */
[----:B------:R-:W-:Y:S05]  /*08e0*/  @!P0 BREAK.RELIABLE B2 ;  /* 0x0000000000028942 */ /* 0x000fea0003800100 */
[----:B------:R-:W-:Y:S05]  /*08f0*/  @!P0 BREAK.RELIABLE B1 ;  /* 0x0000000000018942 */ /* 0x000fea0003800100 */
[----:B------:R-:W-:Y:S05]  /*0900*/  @!P0 BRA `(.L_x_28) ;  /* 0x0000000000688947 */ /* 0x000fea0003800000 */
[----:B------:R-:W-:Y:S05]  /*0910*/  BRA `(.L_x_32) ;  /* 0x0000000000387947 */ /* 0x000fea0003800000 */
.L_x_33:
[----:B------:R-:W-:-:S13]  /*0920*/  ISETP.NE.AND P0, PT, R19, 0x3, PT ;  /* 0x000000031300780c */ /* 0x000fda0003f05270 */
[----:B------:R-:W-:Y:S05]  /*0930*/  @P0 BRA `(.L_x_32) ;  /* 0x0000000000300947 */ /* 0x000fea0003800000 */
[----:B------:R-:W-:Y:S02]  /*0940*/  IMAD.IADD R17, R17, 0x1, -R14 ;  /* 0x0000000111117824 */ /* 0x000fe400078e0a0e */
[----:B------:R-:W-:-:S03]  /*0950*/  IMAD.IADD R18, R18, 0x1, -R13 ;  /* 0x0000000112127824 */ /* 0x000fc600078e0a0d */
[----:B------:R-:W-:Y:S02]  /*0960*/  IABS R15, R17 ;  /* 0x00000011000f7213 */ /* 0x000fe40000000000 */
[----:B------:R-:W-:Y:S02]  /*0970*/  IABS R17, R18 ;  /* 0x0000001200117213 */ /* 0x000fe40000000000 */
[C---:B------:R-:W-:Y:S02]  /*0980*/  ISETP.NE.AND P0, PT, R15.reuse, 0x1, PT ;  /* 0x000000010f00780c */ /* 0x040fe40003f05270 */
[----:B------:R-:W-:Y:S02]  /*0990*/  ISETP.NE.AND P1, PT, R15, 0x2, PT ;  /* 0x000000020f00780c */ /* 0x000fe40003f25270 */
[C---:B------:R-:W-:Y:S02]  /*09a0*/  ISETP.EQ.AND P0, PT, R17.reuse, 0x2, !P0 ;  /* 0x000000021100780c */ /* 0x040fe40004702270 */
[----:B------:R-:W-:-:S04]  /*09b0*/  ISETP.EQ.AND P1, PT, R17, 0x1, !P1 ;  /* 0x000000011100780c */ /* 0x000fc80004f22270 */
[----:B------:R-:W-:-:S13]  /*09c0*/  PLOP3.LUT P0, PT, P0, P1, PT, 0xf8, 0x8f ;  /* 0x00000000008f781c */ /* 0x000fda0000703f70 */
[----:B------:R-:W-:Y:S05]  /*09d0*/  @P0 BREAK.RELIABLE B2 ;  /* 0x0000000000020942 */ /* 0x000fea0003800100 */
[----:B------:R-:W-:Y:S05]  /*09e0*/  @P0 BREAK.RELIABLE B1 ;  /* 0x0000000000010942 */ /* 0x000fea0003800100 */
[----:B------:R-:W-:Y:S05]  /*09f0*/  @P0 BRA `(.L_x_28) ;  /* 0x00000000002c0947 */ /* 0x000fea0003800000 */
.L_x_32:
[----:B------:R-:W-:Y:S05]  /*0a00*/  BSYNC.RELIABLE B2 ;  /* 0x0000000000027941 */ /* 0x000fea0003800100 */
.L_x_29:
[C---:B-1----:R-:W-:Y:S01]  /*0a10*/  ISETP.GE.AND P0, PT, R11.reuse, R12, PT ;  /* 0x0000000c0b00720c */ /* 0x042fe20003f06270 */
[----:B------:R-:W-:-:S12]  /*0a20*/  VIADD R15, R11, 0x1 ;  /* 0x000000010b0f7836 */ /* 0x000fd80000000000 */
[----:B------:R-:W-:Y:S05]  /*0a30*/  @!P0 BRA `(.L_x_34) ;  /* 0xfffffff800a08947 */ /* 0x000fea000383ffff */
[----:B------:R-:W-:Y:S05]  /*0a40*/  BSYNC.RELIABLE B1 ;  /* 0x0000000000017941 */ /* 0x000fea0003800100 */
.L_x_27:
[C---:B------:R-:W-:Y:S01]  /*0a50*/  ISETP.GE.AND P0, PT, R7.reuse, R12, PT ;  /* 0x0000000c0700720c */ /* 0x040fe20003f06270 */
[----:B------:R-:W-:Y:S02]  /*0a60*/  VIADD R4, R7, 0x1 ;  /* 0x0000000107047836 */ /* 0x000fe40000000000 */
[----:B------:R-:W-:Y:S02]  /*0a70*/  IMAD.MOV.U32 R11, RZ, RZ, R7 ;  /* 0x000000ffff0b7224 */ /* 0x000fe400078e0007 */
[----:B------:R-:W-:-:S08]  /*0a80*/  IMAD.MOV.U32 R7, RZ, RZ, R4 ;  /* 0x000000ffff077224 */ /* 0x000fd000078e0004 */
[----:B------:R-:W-:Y:S05]  /*0a90*/  @!P0 BRA `(.L_x_35) ;  /* 0xfffffff400fc8947 */ /* 0x000fea000383ffff */
[----:B------:R-:W-:-:S07]  /*0aa0*/  IMAD.MOV.U32 R16, RZ, RZ, 0x1 ;  /* 0x00000001ff107424 */ /* 0x000fce00078e00ff */
.L_x_28:
[----:B------:R-:W-:Y:S05]  /*0ab0*/  BSYNC.RECONVERGENT B0 ;  /* 0x0000000000007941 */ /* 0x000fea0003800200 */
.L_x_26:
[----:B------:R-:W0:Y:S02]  /*0ac0*/  LDCU.64 UR6, c[0x0][0x3a0] ;  /* 0x00007400ff0677ac */ /* 0x000e240008000a00 */
[----:B01----:R-:W-:-:S04]  /*0ad0*/  IADD3 R2, P0, PT, R0, UR6, RZ ;  /* 0x0000000600027c10 */ /* 0x003fc8000ff1e0ff */
[----:B------:R-:W-:-:S05]  /*0ae0*/  LEA.HI.X.SX32 R3, R0, UR7, 0x1, P0 ;  /* 0x0000000700037c11 */ /* 0x000fca00080f0eff */
[----:B------:R-:W-:Y:S01]  /*0af0*/  STG.E.U8 desc[UR4][R2.64], R16 ;  /* 0x0000001002007986 */ /* 0x000fe2000c101104 */
[----:B------:R-:W-:Y:S05]  /*0b00*/  EXIT ;  /* 0x000000000000794d */ /* 0x000fea0003800000 */
.L_x_36:
        /* <DEDUP_REMOVED lines=15> */
.L_x_73:


//--------------------- .text._Z15evaluate_boardsP10BoardStatePbi --------------------------
	.section	.text._Z15evaluate_boardsP10BoardStatePbi,"ax",@progbits
	.align	128
        .global         _Z15evaluate_boardsP10BoardStatePbi
        .type           _Z15evaluate_boardsP10BoardStatePbi,@function
        .size           _Z15evaluate_boardsP10BoardStatePbi,(.L_x_74 - _Z15evaluate_boardsP10BoardStatePbi)
        .other          _Z15evaluate_boardsP10BoardStatePbi,@"STO_CUDA_ENTRY STV_DEFAULT"
_Z15evaluate_boardsP10BoardStatePbi:
.text._Z15evaluate_boardsP10BoardStatePbi:
        /* <DEDUP_REMOVED lines=12> */
[----:B------:R-:W-:Y:S01]  /*00c0*/  BSSY.RECONVERGENT B0, `(.L_x_37) ;  /* 0x0000089000007945 */ /* 0x000fe20003800200 */
[----:B------:R-:W-:Y:S01]  /*00d0*/  IMAD.MOV.U32 R16, RZ, RZ, 0x1 ;  /* 0x00000001ff107424 */ /* 0x000fe200078e00ff */
[----:B--2---:R-:W-:-:S13]  /*00e0*/  ISETP.GE.AND P0, PT, R6, 0x1, PT ;  /* 0x000000010600780c */ /* 0x004fda0003f06270 */
[----:B------:R-:W-:Y:S05]  /*00f0*/  @!P0 BRA `(.L_x_38) ;  /* 0x0000000800148947 */ /* 0x000fea0003800000 */
[----:B------:R-:W-:Y:S01]  /*0100*/  ISETP.GT.AND P0, PT, R6, 0x1, PT ;  /* 0x000000010600780c */ /* 0x000fe20003f04270 */
[----:B------:R-:W-:-:S12]  /*0110*/  IMAD.MOV.U32 R16, RZ, RZ, 0x1 ;  /* 0x00000001ff107424 */ /* 0x000fd800078e00ff */
[----:B------:R-:W-:Y:S05]  /*0120*/  @!P0 BRA `(.L_x_38) ;  /* 0x0000000800088947 */ /* 0x000fea0003800000 */
[----:B------:R0:W5:Y:S01]  /*0130*/  LDG.E R7, desc[UR4][R2.64+0x4] ;  /* 0x0000040402077981 */ /* 0x000162000c1e1900 */
[----:B------:R-:W-:Y:S02]  /*0140*/  IMAD.MOV.U32 R11, RZ, RZ, RZ ;  /* 0x000000ffff0b7224 */ /* 0x000fe400078e00ff */
[----:B------:R-:W-:-:S07]  /*0150*/  IMAD.MOV.U32 R8, RZ, RZ, 0x1 ;  /* 0x00000001ff087424 */ /* 0x000fce00078e00ff */
.L_x_46:
[----:B------:R-:W-:-:S05]  /*0160*/  IADD3 R4, P0, PT, R2, R11, RZ ;  /* 0x0000000b02047210 */ /* 0x000fca0007f1e0ff */
[----:B------:R-:W-:-:S05]  /*0170*/  IMAD.X R5, RZ, RZ, R3, P0 ;  /* 0x000000ffff057224 */ /* 0x000fca00000e0603 */
[----:B------:R-:W2:Y:S01]  /*0180*/  LDG.E.U8 R9, desc[UR4][R4.64+0x18] ;  /* 0x0000180404097981 */ /* 0x000ea2000c1e1100 */
[-C--:B-----5:R-:W-:Y:S01]  /*0190*/  IABS R10, R7.reuse ;  /* 0x00000007000a7213 */ /* 0x0a0fe20000000000 */
[----:B------:R-:W-:Y:S01]  /*01a0*/  BSSY.RELIABLE B1, `(.L_x_39) ;  /* 0x0000074000017945 */ /* 0x000fe20003800100 */
[----:B------:R-:W-:Y:S02]  /*01b0*/  IABS R12, R7 ;  /* 0x00000007000c7213 */ /* 0x000fe40000000000 */
[----:B------:R-:W1:Y:S08]  /*01c0*/  I2F.RP R14, R10 ;  /* 0x0000000a000e7306 */ /* 0x000e700000209400 */
[----:B-1----:R-:W1:Y:S02]  /*01d0*/  MUFU.RCP R14, R14 ;  /* 0x0000000e000e7308 */ /* 0x002e640000001000 */
[----:B-1----:R-:W-:-:S02]  /*01e0*/  VIADD R13, R14, 0xffffffe ;  /* 0x0ffffffe0e0d7836 */ /* 0x002fc40000000000 */
[----:B------:R-:W-:Y:S02]  /*01f0*/  IMAD.MOV R14, RZ, RZ, -R12 ;  /* 0x000000ffff0e7224 */ /* 0x000fe400078e0a0c */
[----:B------:R-:W-:Y:S02]  /*0200*/  IMAD.MOV.U32 R12, RZ, RZ, RZ ;  /* 0x000000ffff0c7224 */ /* 0x000fe400078e00ff */
[----:B------:R-:W1:Y:S02]  /*0210*/  F2I.FTZ.U32.TRUNC.NTZ R13, R13 ;  /* 0x0000000d000d7305 */ /* 0x000e64000021f000 */
[----:B-1----:R-:W-:-:S04]  /*0220*/  IMAD.MOV R15, RZ, RZ, -R13 ;  /* 0x000000ffff0f7224 */ /* 0x002fc800078e0a0d */
[----:B------:R-:W-:-:S04]  /*0230*/  IMAD R15, R15, R10, RZ ;  /* 0x0000000a0f0f7224 */ /* 0x000fc800078e02ff */
[----:B------:R-:W-:Y:S01]  /*0240*/  IMAD.HI.U32 R12, R13, R15, R12 ;  /* 0x0000000f0d0c7227 */ /* 0x000fe200078e000c */
[----:B--2---:R-:W-:-:S04]  /*0250*/  PRMT R16, R9, 0x8880, RZ ;  /* 0x0000888009107816 */ /* 0x004fc800000000ff */
[----:B------:R-:W-:-:S05]  /*0260*/  IABS R17, R16 ;  /* 0x0000001000117213 */ /* 0x000fca0000000000 */
[----:B------:R-:W-:-:S04]  /*0270*/  IMAD.MOV.U32 R15, RZ, RZ, R17 ;  /* 0x000000ffff0f7224 */ /* 0x000fc800078e0011 */
[----:B------:R-:W-:-:S04]  /*0280*/  IMAD.HI.U32 R13, R12, R15, RZ ;  /* 0x0000000f0c0d7227 */ /* 0x000fc800078e00ff */
[----:B------:R-:W-:Y:S01]  /*0290*/  IMAD R15, R13, R14, R15 ;  /* 0x0000000e0d0f7224 */ /* 0x000fe200078e020f */
[----:B------:R-:W-:-:S04]  /*02a0*/  LOP3.LUT R14, R16, R7, RZ, 0x3c, !PT ;  /* 0x00000007100e7212 */ /* 0x000fc800078e3cff */
[----:B------:R-:W-:Y:S02]  /*02b0*/  ISETP.GT.U32.AND P2, PT, R10, R15, PT ;  /* 0x0000000f0a00720c */ /* 0x000fe40003f44070 */
[----:B------:R-:W-:-:S11]  /*02c0*/  ISETP.GE.AND P1, PT, R14, RZ, PT ;  /* 0x000000ff0e00720c */ /* 0x000fd60003f26270 */
[----:B------:R-:W-:Y:S02]  /*02d0*/  @!P2 IMAD.IADD R15, R15, 0x1, -R10 ;  /* 0x000000010f0fa824 */ /* 0x000fe400078e0a0a */
[----:B------:R-:W-:Y:S01]  /*02e0*/  @!P2 VIADD R13, R13, 0x1 ;  /* 0x000000010d0da836 */ /* 0x000fe20000000000 */
[----:B------:R-:W-:Y:S02]  /*02f0*/  ISETP.NE.AND P2, PT, R7, RZ, PT ;  /* 0x000000ff0700720c */ /* 0x000fe40003f45270 */
[----:B------:R-:W-:Y:S01]  /*0300*/  ISETP.GE.U32.AND P0, PT, R15, R10, PT ;  /* 0x0000000a0f00720c */ /* 0x000fe20003f06070 */
[----:B------:R-:W-:-:S12]  /*0310*/  IMAD.MOV.U32 R15, RZ, RZ, R8 ;  /* 0x000000ffff0f7224 */ /* 0x000fd800078e0008 */
[----:B------:R-:W-:-:S04]  /*0320*/  @P0 VIADD R13, R13, 0x1 ;  /* 0x000000010d0d0836 */ /* 0x000fc80000000000 */
[----:B------:R-:W-:Y:S01]  /*0330*/  @!P1 IMAD.MOV R13, RZ, RZ, -R13 ;  /* 0x000000ffff0d9224 */ /* 0x000fe200078e0a0d */
[----:B------:R-:W-:-:S05]  /*0340*/  @!P2 LOP3.LUT R13, RZ, R7, RZ, 0x33, !PT ;  /* 0x00000007ff0da212 */ /* 0x000fca00078e33ff */
[----:B------:R-:W-:-:S04]  /*0350*/  IMAD.MOV R14, RZ, RZ, -R13 ;  /* 0x000000ffff0e7224 */ /* 0x000fc800078e0a0d */
[----:B------:R-:W-:-:S07]  /*0360*/  IMAD R14, R7, R14, R16 ;  /* 0x0000000e070e7224 */ /* 0x000fce00078e0210 */
.L_x_45:
[----:B------:R-:W-:-:S05]  /*0370*/  IADD3 R16, P0, PT, R2, R11, RZ ;  /* 0x0000000b02107210 */ /* 0x000fca0007f1e0ff */
[----:B------:R-:W-:-:S05]  /*0380*/  IMAD.X R17, RZ, RZ, R3, P0 ;  /* 0x000000ffff117224 */ /* 0x000fca00000e0603 */
[----:B------:R-:W2:Y:S01]  /*0390*/  LDG.E.U8 R16, desc[UR4][R16.64+0x19] ;  /* 0x0000190410107981 */ /* 0x000ea2000c1e1100 */
[----:B------:R-:W-:-:S05]  /*03a0*/  IABS R11, R7 ;  /* 0x00000007000b7213 */ /* 0x000fca0000000000 */
[----:B------:R-:W-:Y:S01]  /*03b0*/  IMAD.MOV R18, RZ, RZ, -R11 ;  /* 0x000000ffff127224 */ /* 0x000fe200078e0a0b */
[----:B--2---:R-:W-:-:S04]  /*03c0*/  PRMT R20, R16, 0x8880, RZ ;  /* 0x0000888010147816 */ /* 0x004fc800000000ff */
[----:B------:R-:W-:Y:S02]  /*03d0*/  IABS R19, R20 ;  /* 0x0000001400137213 */ /* 0x000fe40000000000 */
[----:B------:R-:W-:-:S03]  /*03e0*/  LOP3.LUT R17, R20, R7, RZ, 0x3c, !PT ;  /* 0x0000000714117212 */ /* 0x000fc600078e3cff */
[----:B------:R-:W-:Y:S01]  /*03f0*/  IMAD.HI.U32 R11, R12, R19, RZ ;  /* 0x000000130c0b7227 */ /* 0x000fe200078e00ff */
[----:B------:R-:W-:-:S03]  /*0400*/  ISETP.GE.AND P0, PT, R17, RZ, PT ;  /* 0x000000ff1100720c */ /* 0x000fc60003f06270 */
[----:B------:R-:W-:Y:S01]  /*0410*/  IMAD R19, R11, R18, R19 ;  /* 0x000000120b137224 */ /* 0x000fe200078e0213 */
[----:B------:R-:W-:-:S04]  /*0420*/  IABS R18, R7 ;  /* 0x0000000700127213 */ /* 0x000fc80000000000 */
        /* <DEDUP_REMOVED lines=9> */
[----:B------:R-:W-:Y:S02]  /*04c0*/  @!P2 LOP3.LUT R22, RZ, R7, RZ, 0x33, !PT ;  /* 0x00000007ff16a212 */ /* 0x000fe400078e33ff */
[----:B------:R-:W-:-:S03]  /*04d0*/  PRMT R16, RZ, 0x7610, R16 ;  /* 0x00007610ff107816 */ /* 0x000fc60000000010 */
        /* <DEDUP_REMOVED lines=22> */
.L_x_42:
[----:B------:R-:W-:-:S13]  /*0640*/  ISETP.NE.AND P0, PT, R18, 0x1, PT ;  /* 0x000000011200780c */ /* 0x000fda0003f05270 */
[----:B------:R-:W-:Y:S05]  /*0650*/  @P0 BRA `(.L_x_43) ;  /* 0x0000000000900947 */ /* 0x000fea0003800000 */
[----:B------:R-:W-:Y:S01]  /*0660*/  IMAD.IADD R15, R22, 0x1, -R13 ;  /* 0x00000001160f7824 */ /* 0x000fe200078e0a0d */
[C---:B------:R-:W-:Y:S01]  /*0670*/  ISETP.NE.AND P0, PT, R17.reuse, R14, PT ;  /* 0x0000000e1100720c */ /* 0x040fe20003f05270 */
[----:B------:R-:W-:-:S03]  /*0680*/  IMAD.IADD R18, R17, 0x1, -R14 ;  /* 0x0000000111127824 */ /* 0x000fc600078e0a0e */
[----:B------:R-:W-:Y:S02]  /*0690*/  IABS R15, R15 ;  /* 0x0000000f000f7213 */ /* 0x000fe40000000000 */
[----:B------:R-:W-:Y:S02]  /*06a0*/  IABS R18, R18 ;  /* 0x0000001200127213 */ /* 0x000fe40000000000 */
[----:B------:R-:W-:-:S04]  /*06b0*/  ISETP.EQ.OR P0, PT, R22, R13, !P0 ;  /* 0x0000000d1600720c */ /* 0x000fc80004702670 */
[----:B------:R-:W-:-:S13]  /*06c0*/  ISETP.EQ.OR P0, PT, R15, R18, P0 ;  /* 0x000000120f00720c */ /* 0x000fda0000702670 */
[----:B------:R-:W-:Y:S05]  /*06d0*/  @P0 BREAK.RELIABLE B2 ;  /* 0x0000000000020942 */ /* 0x000fea0003800100 */
[----:B------:R-:W-:Y:S05]  /*06e0*/  @P0 BREAK.RELIABLE B1 ;  /* 0x0000000000010942 */ /* 0x000fea0003800100 */
[----:B------:R-:W-:Y:S05]  /*06f0*/  @P0 BRA `(.L_x_38) ;  /* 0x0000000000940947 */ /* 0x000fea0003800000 */
[----:B------:R-:W-:Y:S05]  /*0700*/  BRA `(.L_x_43) ;  /* 0x0000000000647947 */ /* 0x000fea0003800000 */
.L_x_41:
        /* <DEDUP_REMOVED lines=11> */
.L_x_44:
        /* <DEDUP_REMOVED lines=14> */
.L_x_43:
[----:B------:R-:W-:Y:S05]  /*08a0*/  BSYNC.RELIABLE B2 ;  /* 0x0000000000027941 */ /* 0x000fea0003800100 */
.L_x_40:
[----:B------:R-:W-:-:S05]  /*08b0*/  VIADD R15, R11, 0x1 ;  /* 0x000000010b0f7836 */ /* 0x000fca0000000000 */
[----:B------:R-:W-:-:S13]  /*08c0*/  ISETP.GE.AND P0, PT, R15, R6, PT ;  /* 0x000000060f00720c */ /* 0x000fda0003f06270 */
[----:B------:R-:W-:Y:S05]  /*08d0*/  @!P0 BRA `(.L_x_45) ;  /* 0xfffffff800a48947 */ /* 0x000fea000383ffff */
[----:B------:R-:W-:Y:S05]  /*08e0*/  BSYNC.RELIABLE B1 ;  /* 0x0000000000017941 */ /* 0x000fea0003800100 */
.L_x_39:
[----:B------:R-:W-:Y:S02]  /*08f0*/  VIADD R5, R8, 0x1 ;  /* 0x0000000108057836 */ /* 0x000fe40000000000 */
[----:B------:R-:W-:Y:S02]  /*0900*/  IMAD.MOV.U32 R11, RZ, RZ, R8 ;  /* 0x000000ffff0b7224 */ /* 0x000fe400078e0008 */
[----:B------:R-:W-:Y:S01]  /*0910*/  IMAD.MOV.U32 R8, RZ, RZ, R5 ;  /* 0x000000ffff087224 */ /* 0x000fe200078e0005 */
[----:B------:R-:W-:-:S13]  /*0920*/  ISETP.GE.AND P0, PT, R5, R6, PT ;  /* 0x000000060500720c */ /* 0x000fda0003f06270 */
[----:B------:R-:W-:Y:S05]  /*0930*/  @!P0 BRA `(.L_x_46) ;  /* 0xfffffff800088947 */ /* 0x000fea000383ffff */
[----:B------:R-:W-:-:S07]  /*0940*/  IMAD.MOV.U32 R16, RZ, RZ, 0x1 ;  /* 0x00000001ff107424 */ /* 0x000fce00078e00ff */
.L_x_38:
[----:B------:R-:W-:Y:S05]  /*0950*/  BSYNC.RECONVERGENT B0 ;  /* 0x0000000000007941 */ /* 0x000fea0003800200 */
.L_x_37:
[----:B------:R-:W-:Y:S05]  /*0960*/  WARPSYNC.ALL ;  /* 0x0000000000007948 */ /* 0x000fea0003800000 */
[----:B------:R-:W0:Y:S02]  /*0970*/  LDCU.64 UR6, c[0x0][0x388] ;  /* 0x00007100ff0677ac */ /* 0x000e240008000a00 */
[----:B0-----:R-:W-:-:S04]  /*0980*/  IADD3 R2, P0, PT, R0, UR6, RZ ;  /* 0x0000000600027c10 */ /* 0x001fc8000ff1e0ff */
[----:B------:R-:W-:-:S05]  /*0990*/  LEA.HI.X.SX32 R3, R0, UR7, 0x1, P0 ;  /* 0x0000000700037c11 */ /* 0x000fca00080f0eff */
[----:B------:R-:W-:Y:S01]  /*09a0*/  STG.E.U8 desc[UR4][R2.64], R16 ;  /* 0x0000001002007986 */ /* 0x000fe2000c101104 */
[----:B------:R-:W-:Y:S05]  /*09b0*/  EXIT ;  /* 0x000000000000794d */ /* 0x000fea0003800000 */
.L_x_47:
        /* <DEDUP_REMOVED lines=12> */
.L_x_74:


//--------------------- .nv.shared.reserved.0     --------------------------
	.section	.nv.shared.reserved.0,"aw",@nobits
	.weak		__nv_reservedSMEM_offset_0_alias
	.size		__nv_reservedSMEM_offset_0_alias, 0, 64
	.other		__nv_reservedSMEM_offset_0_alias,@"STO_CUDA_RESERVED_SHARED STV_DEFAULT"
__nv_reservedSMEM_offset_0_alias:
	.zero		0
	.zero		64


//--------------------- .nv.constant0._Z23compute_canonical_formsP10BoardStatePyiii --------------------------
	.section	.nv.constant0._Z23compute_canonical_formsP10BoardStatePyiii,"a",@progbits
	.sectionflags	@""
	.align	4
.nv.constant0._Z23compute_canonical_formsP10BoardStatePyiii:
	.zero		924


//--------------------- .nv.constant0._Z19generate_placementsP10BoardStatePiiS0_Pbi --------------------------
	.section	.nv.constant0._Z19generate_placementsP10BoardStatePiiS0_Pbi,"a",@progbits
	.sectionflags	@""
	.align	4
.nv.constant0._Z19generate_placementsP10BoardStatePiiS0_Pbi:
	.zero		940


//--------------------- .nv.constant0._Z15evaluate_boardsP10BoardStatePbi --------------------------
	.section	.nv.constant0._Z15evaluate_boardsP10BoardStatePbi,"a",@progbits
	.sectionflags	@""
	.align	4
.nv.constant0._Z15evaluate_boardsP10BoardStatePbi:
	.zero		916


//--------------------- SYMBOLS --------------------------

	.type		.nv.reservedSmem.offset0,@object
	.size		.nv.reservedSmem.offset0,0x4
